//
// Generated by NVIDIA NVVM Compiler
//
// Compiler Build ID: CL-36424714
// Cuda compilation tools, release 13.0, V13.0.88
// Based on NVVM 20.0.0
//

.version 9.0
.target sm_100
.address_size 64

	// .globl	_Z6kernelPiS_Pdi

.visible .entry _Z6kernelPiS_Pdi(
	.param .u64 .ptr .align 1 _Z6kernelPiS_Pdi_param_0,
	.param .u64 .ptr .align 1 _Z6kernelPiS_Pdi_param_1,
	.param .u64 .ptr .align 1 _Z6kernelPiS_Pdi_param_2,
	.param .u32 _Z6kernelPiS_Pdi_param_3
)
{
	.reg .pred 	%p<5>;
	.reg .b32 	%r<69>;
	.reg .b64 	%rd<108>;
	.reg .b64 	%fd<77>;

	ld.param.u64 	%rd4, [_Z6kernelPiS_Pdi_param_0];
	ld.param.u64 	%rd5, [_Z6kernelPiS_Pdi_param_1];
	ld.param.u64 	%rd3, [_Z6kernelPiS_Pdi_param_2];
	ld.param.u32 	%r4, [_Z6kernelPiS_Pdi_param_3];
	cvta.to.global.u64 	%rd1, %rd5;
	cvta.to.global.u64 	%rd2, %rd4;
	mov.u32 	%r5, %ctaid.x;
	mov.u32 	%r6, %ntid.x;
	mov.u32 	%r7, %tid.x;
	mad.lo.s32 	%r1, %r5, %r6, %r7;
	mov.u32 	%r8, %ctaid.y;
	mov.u32 	%r9, %ntid.y;
	mov.u32 	%r10, %tid.y;
	mad.lo.s32 	%r11, %r8, %r9, %r10;
	max.s32 	%r12, %r1, %r11;
	setp.ge.s32 	%p1, %r12, %r4;
	@%p1 bra 	$L__BB0_7;
	cvta.to.global.u64 	%rd6, %rd3;
	add.s32 	%r13, %r11, %r4;
	add.s32 	%r14, %r13, -2;
	add.s32 	%r15, %r1, %r4;
	add.s32 	%r16, %r15, -2;
	rem.s32 	%r17, %r14, %r4;
	mul.lo.s32 	%r18, %r17, %r4;
	cvt.s64.s32 	%rd7, %r18;
	ld.global.f64 	%fd2, [%rd6];
	rem.s32 	%r19, %r16, %r4;
	cvt.s64.s32 	%rd8, %r19;
	add.s64 	%rd9, %rd7, %rd8;
	shl.b64 	%rd10, %rd9, 2;
	add.s64 	%rd11, %rd1, %rd10;
	ld.global.u32 	%r20, [%rd11];
	cvt.rn.f64.s32 	%fd3, %r20;
	fma.rn.f64 	%fd4, %fd2, %fd3, 0d0000000000000000;
	ld.global.f64 	%fd5, [%rd6+8];
	add.s32 	%r21, %r15, -1;
	rem.s32 	%r22, %r21, %r4;
	cvt.s64.s32 	%rd12, %r22;
	add.s64 	%rd13, %rd7, %rd12;
	shl.b64 	%rd14, %rd13, 2;
	add.s64 	%rd15, %rd1, %rd14;
	ld.global.u32 	%r23, [%rd15];
	cvt.rn.f64.s32 	%fd6, %r23;
	fma.rn.f64 	%fd7, %fd5, %fd6, %fd4;
	ld.global.f64 	%fd8, [%rd6+16];
	rem.s32 	%r24, %r15, %r4;
	cvt.s64.s32 	%rd16, %r24;
	add.s64 	%rd17, %rd7, %rd16;
	shl.b64 	%rd18, %rd17, 2;
	add.s64 	%rd19, %rd1, %rd18;
	ld.global.u32 	%r25, [%rd19];
	cvt.rn.f64.s32 	%fd9, %r25;
	fma.rn.f64 	%fd10, %fd8, %fd9, %fd7;
	ld.global.f64 	%fd11, [%rd6+24];
	add.s32 	%r26, %r15, 1;
	rem.s32 	%r27, %r26, %r4;
	cvt.s64.s32 	%rd20, %r27;
	add.s64 	%rd21, %rd7, %rd20;
	shl.b64 	%rd22, %rd21, 2;
	add.s64 	%rd23, %rd1, %rd22;
	ld.global.u32 	%r28, [%rd23];
	cvt.rn.f64.s32 	%fd12, %r28;
	fma.rn.f64 	%fd13, %fd11, %fd12, %fd10;
	ld.global.f64 	%fd14, [%rd6+32];
	add.s32 	%r29, %r15, 2;
	rem.s32 	%r30, %r29, %r4;
	cvt.s64.s32 	%rd24, %r30;
	add.s64 	%rd25, %rd7, %rd24;
	shl.b64 	%rd26, %rd25, 2;
	add.s64 	%rd27, %rd1, %rd26;
	ld.global.u32 	%r31, [%rd27];
	cvt.rn.f64.s32 	%fd15, %r31;
	fma.rn.f64 	%fd16, %fd14, %fd15, %fd13;
	add.s32 	%r32, %r13, -1;
	rem.u32 	%r33, %r32, %r4;
	mul.lo.s32 	%r34, %r33, %r4;
	cvt.u64.u32 	%rd28, %r34;
	ld.global.f64 	%fd17, [%rd6+40];
	add.s64 	%rd29, %rd28, %rd8;
	shl.b64 	%rd30, %rd29, 2;
	add.s64 	%rd31, %rd1, %rd30;
	ld.global.u32 	%r35, [%rd31];
	cvt.rn.f64.s32 	%fd18, %r35;
	fma.rn.f64 	%fd19, %fd17, %fd18, %fd16;
	ld.global.f64 	%fd20, [%rd6+48];
	add.s64 	%rd32, %rd28, %rd12;
	shl.b64 	%rd33, %rd32, 2;
	add.s64 	%rd34, %rd1, %rd33;
	ld.global.u32 	%r36, [%rd34];
	cvt.rn.f64.s32 	%fd21, %r36;
	fma.rn.f64 	%fd22, %fd20, %fd21, %fd19;
	ld.global.f64 	%fd23, [%rd6+56];
	add.s64 	%rd35, %rd28, %rd16;
	shl.b64 	%rd36, %rd35, 2;
	add.s64 	%rd37, %rd1, %rd36;
	ld.global.u32 	%r37, [%rd37];
	cvt.rn.f64.s32 	%fd24, %r37;
	fma.rn.f64 	%fd25, %fd23, %fd24, %fd22;
	ld.global.f64 	%fd26, [%rd6+64];
	add.s64 	%rd38, %rd28, %rd20;
	shl.b64 	%rd39, %rd38, 2;
	add.s64 	%rd40, %rd1, %rd39;
	ld.global.u32 	%r38, [%rd40];
	cvt.rn.f64.s32 	%fd27, %r38;
	fma.rn.f64 	%fd28, %fd26, %fd27, %fd25;
	ld.global.f64 	%fd29, [%rd6+72];
	add.s64 	%rd41, %rd28, %rd24;
	shl.b64 	%rd42, %rd41, 2;
	add.s64 	%rd43, %rd1, %rd42;
	ld.global.u32 	%r39, [%rd43];
	cvt.rn.f64.s32 	%fd30, %r39;
	fma.rn.f64 	%fd31, %fd29, %fd30, %fd28;
	rem.s32 	%r40, %r13, %r4;
	mul.lo.s32 	%r41, %r40, %r4;
	cvt.s64.s32 	%rd44, %r41;
	ld.global.f64 	%fd32, [%rd6+80];
	add.s64 	%rd45, %rd44, %rd8;
	shl.b64 	%rd46, %rd45, 2;
	add.s64 	%rd47, %rd1, %rd46;
	ld.global.u32 	%r42, [%rd47];
	cvt.rn.f64.s32 	%fd33, %r42;
	fma.rn.f64 	%fd34, %fd32, %fd33, %fd31;
	ld.global.f64 	%fd35, [%rd6+88];
	add.s64 	%rd48, %rd44, %rd12;
	shl.b64 	%rd49, %rd48, 2;
	add.s64 	%rd50, %rd1, %rd49;
	ld.global.u32 	%r43, [%rd50];
	cvt.rn.f64.s32 	%fd36, %r43;
	fma.rn.f64 	%fd37, %fd35, %fd36, %fd34;
	ld.global.f64 	%fd38, [%rd6+96];
	add.s64 	%rd51, %rd44, %rd16;
	shl.b64 	%rd52, %rd51, 2;
	add.s64 	%rd53, %rd1, %rd52;
	ld.global.u32 	%r44, [%rd53];
	cvt.rn.f64.s32 	%fd39, %r44;
	fma.rn.f64 	%fd40, %fd38, %fd39, %fd37;
	ld.global.f64 	%fd41, [%rd6+104];
	add.s64 	%rd54, %rd44, %rd20;
	shl.b64 	%rd55, %rd54, 2;
	add.s64 	%rd56, %rd1, %rd55;
	ld.global.u32 	%r45, [%rd56];
	cvt.rn.f64.s32 	%fd42, %r45;
	fma.rn.f64 	%fd43, %fd41, %fd42, %fd40;
	ld.global.f64 	%fd44, [%rd6+112];
	add.s64 	%rd57, %rd44, %rd24;
	shl.b64 	%rd58, %rd57, 2;
	add.s64 	%rd59, %rd1, %rd58;
	ld.global.u32 	%r46, [%rd59];
	cvt.rn.f64.s32 	%fd45, %r46;
	fma.rn.f64 	%fd46, %fd44, %fd45, %fd43;
	add.s32 	%r47, %r13, 1;
	rem.u32 	%r48, %r47, %r4;
	mul.lo.s32 	%r49, %r48, %r4;
	cvt.u64.u32 	%rd60, %r49;
	ld.global.f64 	%fd47, [%rd6+120];
	add.s64 	%rd61, %rd60, %rd8;
	shl.b64 	%rd62, %rd61, 2;
	add.s64 	%rd63, %rd1, %rd62;
	ld.global.u32 	%r50, [%rd63];
	cvt.rn.f64.s32 	%fd48, %r50;
	fma.rn.f64 	%fd49, %fd47, %fd48, %fd46;
	ld.global.f64 	%fd50, [%rd6+128];
	add.s64 	%rd64, %rd60, %rd12;
	shl.b64 	%rd65, %rd64, 2;
	add.s64 	%rd66, %rd1, %rd65;
	ld.global.u32 	%r51, [%rd66];
	cvt.rn.f64.s32 	%fd51, %r51;
	fma.rn.f64 	%fd52, %fd50, %fd51, %fd49;
	ld.global.f64 	%fd53, [%rd6+136];
	add.s64 	%rd67, %rd60, %rd16;
	shl.b64 	%rd68, %rd67, 2;
	add.s64 	%rd69, %rd1, %rd68;
	ld.global.u32 	%r52, [%rd69];
	cvt.rn.f64.s32 	%fd54, %r52;
	fma.rn.f64 	%fd55, %fd53, %fd54, %fd52;
	ld.global.f64 	%fd56, [%rd6+144];
	add.s64 	%rd70, %rd60, %rd20;
	shl.b64 	%rd71, %rd70, 2;
	add.s64 	%rd72, %rd1, %rd71;
	ld.global.u32 	%r53, [%rd72];
	cvt.rn.f64.s32 	%fd57, %r53;
	fma.rn.f64 	%fd58, %fd56, %fd57, %fd55;
	ld.global.f64 	%fd59, [%rd6+152];
	add.s64 	%rd73, %rd60, %rd24;
	shl.b64 	%rd74, %rd73, 2;
	add.s64 	%rd75, %rd1, %rd74;
	ld.global.u32 	%r54, [%rd75];
	cvt.rn.f64.s32 	%fd60, %r54;
	fma.rn.f64 	%fd61, %fd59, %fd60, %fd58;
	add.s32 	%r55, %r13, 2;
	rem.u32 	%r56, %r55, %r4;
	mul.lo.s32 	%r57, %r56, %r4;
	cvt.u64.u32 	%rd76, %r57;
	ld.global.f64 	%fd62, [%rd6+160];
	add.s64 	%rd77, %rd76, %rd8;
	shl.b64 	%rd78, %rd77, 2;
	add.s64 	%rd79, %rd1, %rd78;
	ld.global.u32 	%r58, [%rd79];
	cvt.rn.f64.s32 	%fd63, %r58;
	fma.rn.f64 	%fd64, %fd62, %fd63, %fd61;
	ld.global.f64 	%fd65, [%rd6+168];
	add.s64 	%rd80, %rd76, %rd12;
	shl.b64 	%rd81, %rd80, 2;
	add.s64 	%rd82, %rd1, %rd81;
	ld.global.u32 	%r59, [%rd82];
	cvt.rn.f64.s32 	%fd66, %r59;
	fma.rn.f64 	%fd67, %fd65, %fd66, %fd64;
	ld.global.f64 	%fd68, [%rd6+176];
	add.s64 	%rd83, %rd76, %rd16;
	shl.b64 	%rd84, %rd83, 2;
	add.s64 	%rd85, %rd1, %rd84;
	ld.global.u32 	%r60, [%rd85];
	cvt.rn.f64.s32 	%fd69, %r60;
	fma.rn.f64 	%fd70, %fd68, %fd69, %fd67;
	ld.global.f64 	%fd71, [%rd6+184];
	add.s64 	%rd86, %rd76, %rd20;
	shl.b64 	%rd87, %rd86, 2;
	add.s64 	%rd88, %rd1, %rd87;
	ld.global.u32 	%r61, [%rd88];
	cvt.rn.f64.s32 	%fd72, %r61;
	fma.rn.f64 	%fd73, %fd71, %fd72, %fd70;
	ld.global.f64 	%fd74, [%rd6+192];
	add.s64 	%rd89, %rd76, %rd24;
	shl.b64 	%rd90, %rd89, 2;
	add.s64 	%rd91, %rd1, %rd90;
	ld.global.u32 	%r62, [%rd91];
	cvt.rn.f64.s32 	%fd75, %r62;
	fma.rn.f64 	%fd1, %fd74, %fd75, %fd73;
	abs.f64 	%fd76, %fd1;
	setp.geu.f64 	%p2, %fd76, 0d3EB0C6F7A0B5ED8D;
	@%p2 bra 	$L__BB0_3;
	mul.lo.s32 	%r67, %r4, %r11;
	cvt.u64.u32 	%rd102, %r67;
	cvt.s64.s32 	%rd103, %r1;
	add.s64 	%rd104, %rd102, %rd103;
	shl.b64 	%rd105, %rd104, 2;
	add.s64 	%rd106, %rd1, %rd105;
	ld.global.u32 	%r68, [%rd106];
	add.s64 	%rd107, %rd2, %rd105;
	st.global.u32 	[%rd107], %r68;
	bra.uni 	$L__BB0_7;
$L__BB0_3:
	setp.leu.f64 	%p3, %fd1, 0d3EB0C6F7A0B5ED8D;
	@%p3 bra 	$L__BB0_5;
	mul.lo.s32 	%r65, %r4, %r11;
	cvt.u64.u32 	%rd97, %r65;
	cvt.s64.s32 	%rd98, %r1;
	add.s64 	%rd99, %rd97, %rd98;
	shl.b64 	%rd100, %rd99, 2;
	add.s64 	%rd101, %rd2, %rd100;
	mov.b32 	%r66, 1;
	st.global.u32 	[%rd101], %r66;
	bra.uni 	$L__BB0_7;
$L__BB0_5:
	setp.geu.f64 	%p4, %fd1, 0d0000000000000000;
	@%p4 bra 	$L__BB0_7;
	mul.lo.s32 	%r63, %r4, %r11;
	cvt.u64.u32 	%rd92, %r63;
	cvt.s64.s32 	%rd93, %r1;
	add.s64 	%rd94, %rd92, %rd93;
	shl.b64 	%rd95, %rd94, 2;
	add.s64 	%rd96, %rd2, %rd95;
	mov.b32 	%r64, -1;
	st.global.u32 	[%rd96], %r64;
$L__BB0_7:
	ret;

}


// ===== COMPILED SASS (sm_100) =====

	.target	sm_100

	.elftype	@"ET_EXEC"


//--------------------- .note.nv.tkinfo           --------------------------
	.section	.note.nv.tkinfo,"",@"SHT_NOTE"
	.sectionflags	@"SHF_NOTE_NV_TKINFO"
	.tkinfo
        /*0018*/ 	.word	0x00000002
        /*0030*/ 	.string	""
        /*0030*/ 	.string	"ptxas"
        /*0030*/ 	.string	"Cuda compilation tools, release 13.0, V13.0.88"
        /*0030*/ 	.string	"Build cuda_13.0.r13.0/compiler.36424714_0"
        /*0030*/ 	.string	"-arch sm_100 -m 64 "



//--------------------- .note.nv.cuinfo           --------------------------
	.section	.note.nv.cuinfo,"",@"SHT_NOTE"
	.sectionflags	@"SHF_NOTE_NV_CUINFO"
        /*0018*/ 	.short	0x0002
        /*001a*/ 	.short	0x0064
        /*001c*/ 	.short	0x0082
	.zero		2


//--------------------- .nv.info                  --------------------------
	.section	.nv.info,"",@"SHT_CUDA_INFO"
	.align	4


	//----- nvinfo : EIATTR_REGCOUNT
	.align		4
        /*0000*/ 	.byte	0x04, 0x2f
        /*0002*/ 	.short	(.L_1 - .L_0)
	.align		4
.L_0:
        /*0004*/ 	.word	index@(_Z6kernelPiS_Pdi)
        /*0008*/ 	.word	0x00000020


	//----- nvinfo : EIATTR_FRAME_SIZE
	.align		4
.L_1:
        /*000c*/ 	.byte	0x04, 0x11
        /*000e*/ 	.short	(.L_3 - .L_2)
	.align		4
.L_2:
        /*0010*/ 	.word	index@(_Z6kernelPiS_Pdi)
        /*0014*/ 	.word	0x00000000


	//----- nvinfo : EIATTR_MIN_STACK_SIZE
	.align		4
.L_3:
        /*0018*/ 	.byte	0x04, 0x12
        /*001a*/ 	.short	(.L_5 - .L_4)
	.align		4
.L_4:
        /*001c*/ 	.word	index@(_Z6kernelPiS_Pdi)
        /*0020*/ 	.word	0x00000000
.L_5:


//--------------------- .nv.compat                --------------------------
	.section	.nv.compat,"",@"SHT_CUDA_COMPAT_INFO"
	.align	4
        /*0000*/ 	.byte	0x02, 0x09, 0x00, 0x00, 0x02, 0x02, 0x01, 0x00, 0x02, 0x05, 0x05, 0x00, 0x03, 0x07, 0x01, 0x01
        /*0010*/ 	.byte	0x02, 0x03, 0x00, 0x00, 0x02, 0x06, 0x01, 0x00, 0x04, 0x0b, 0x08, 0x00, 0x01, 0x00, 0x00, 0x00
        /*0020*/ 	.byte	0x00, 0x00, 0x00, 0x00


//--------------------- .nv.info._Z6kernelPiS_Pdi --------------------------
	.section	.nv.info._Z6kernelPiS_Pdi,"",@"SHT_CUDA_INFO"
	.sectionflags	@""
	.align	4


	//----- nvinfo : EIATTR_CUDA_API_VERSION
	.align		4
        /*0000*/ 	.byte	0x04, 0x37
        /*0002*/ 	.short	(.L_7 - .L_6)
.L_6:
        /*0004*/ 	.word	0x00000082


	//----- nvinfo : EIATTR_KPARAM_INFO
	.align		4
.L_7:
        /*0008*/ 	.byte	0x04, 0x17
        /*000a*/ 	.short	(.L_9 - .L_8)
.L_8:
        /*000c*/ 	.word	0x00000000
        /*0010*/ 	.short	0x0003
        /*0012*/ 	.short	0x0018
        /*0014*/ 	.byte	0x00, 0xf0, 0x11, 0x00


	//----- nvinfo : EIATTR_KPARAM_INFO
	.align		4
.L_9:
        /*0018*/ 	.byte	0x04, 0x17
        /*001a*/ 	.short	(.L_11 - .L_10)
.L_10:
        /*001c*/ 	.word	0x00000000
        /*0020*/ 	.short	0x0002
        /*0022*/ 	.short	0x0010
        /*0024*/ 	.byte	0x00, 0xf5, 0x21, 0x00


	//----- nvinfo : EIATTR_KPARAM_INFO
	.align		4
.L_11:
        /*0028*/ 	.byte	0x04, 0x17
        /*002a*/ 	.short	(.L_13 - .L_12)
.L_12:
        /*002c*/ 	.word	0x00000000
        /*0030*/ 	.short	0x0001
        /*0032*/ 	.short	0x0008
        /*0034*/ 	.byte	0x00, 0xf5, 0x21, 0x00


	//----- nvinfo : EIATTR_KPARAM_INFO
	.align		4
.L_13:
        /*0038*/ 	.byte	0x04, 0x17
        /*003a*/ 	.short	(.L_15 - .L_14)
.L_14:
        /*003c*/ 	.word	0x00000000
        /*0040*/ 	.short	0x0000
        /*0042*/ 	.short	0x0000
        /*0044*/ 	.byte	0x00, 0xf5, 0x21, 0x00


	//----- nvinfo : EIATTR_SPARSE_MMA_MASK
	.align		4
.L_15:
        /*0048*/ 	.byte	0x03, 0x50
        /*004a*/ 	.short	0x0000


	//----- nvinfo : EIATTR_MAXREG_COUNT
	.align		4
        /*004c*/ 	.byte	0x03, 0x1b
        /*004e*/ 	.short	0x00ff


	//----- nvinfo : EIATTR_MERCURY_ISA_VERSION
	.align		4
        /*0050*/ 	.byte	0x03, 0x5f
        /*0052*/ 	.short	0x0101


	//----- nvinfo : EIATTR_VRC_CTA_INIT_COUNT
	.align		4
        /*0054*/ 	.byte	0x02, 0x4a
	.zero		1
	.zero		1


	//----- nvinfo : EIATTR_EXIT_INSTR_OFFSETS
	.align		4
        /*0058*/ 	.byte	0x04, 0x1c
        /*005a*/ 	.short	(.L_17 - .L_16)


	//   ....[0]....
.L_16:
        /*005c*/ 	.word	0x000000c0


	//   ....[1]....
        /*0060*/ 	.word	0x000017c0


	//   ....[2]....
        /*0064*/ 	.word	0x00001870


	//   ....[3]....
        /*0068*/ 	.word	0x00001890


	//   ....[4]....
        /*006c*/ 	.word	0x00001920


	//----- nvinfo : EIATTR_CRS_STACK_SIZE
	.align		4
.L_17:
        /*0070*/ 	.byte	0x04, 0x1e
        /*0072*/ 	.short	(.L_19 - .L_18)
.L_18:
        /*0074*/ 	.word	0x00000000


	//----- nvinfo : EIATTR_CBANK_PARAM_SIZE
	.align		4
.L_19:
        /*0078*/ 	.byte	0x03, 0x19
        /*007a*/ 	.short	0x001c


	//----- nvinfo : EIATTR_PARAM_CBANK
	.align		4
        /*007c*/ 	.byte	0x04, 0x0a
        /*007e*/ 	.short	(.L_21 - .L_20)
	.align		4
.L_20:
        /*0080*/ 	.word	index@(.nv.constant0._Z6kernelPiS_Pdi)
        /*0084*/ 	.short	0x0380
        /*0086*/ 	.short	0x001c


	//----- nvinfo : EIATTR_SW_WAR
	.align		4
.L_21:
        /*0088*/ 	.byte	0x04, 0x36
        /*008a*/ 	.short	(.L_23 - .L_22)
.L_22:
        /*008c*/ 	.word	0x00000008
.L_23:


//--------------------- .nv.callgraph             --------------------------
	.section	.nv.callgraph,"",@"SHT_CUDA_CALLGRAPH"
	.align	4
	.sectionentsize	8
	.align		4
        /*0000*/ 	.word	0x00000000
	.align		4
        /*0004*/ 	.word	0xffffffff
	.align		4
        /*0008*/ 	.word	0x00000000
	.align		4
        /*000c*/ 	.word	0xfffffffe
	.align		4
        /*0010*/ 	.word	0x00000000
	.align		4
        /*0014*/ 	.word	0xfffffffd
	.align		4
        /*0018*/ 	.word	0x00000000
	.align		4
        /*001c*/ 	.word	0xfffffffc


//--------------------- .text._Z6kernelPiS_Pdi    --------------------------
	.section	.text._Z6kernelPiS_Pdi,"ax",@progbits
	.align	128
        .global         _Z6kernelPiS_Pdi
        .type           _Z6kernelPiS_Pdi,@function
        .size           _Z6kernelPiS_Pdi,(.L_x_3 - _Z6kernelPiS_Pdi)
        .other          _Z6kernelPiS_Pdi,@"STO_CUDA_ENTRY STV_DEFAULT"
_Z6kernelPiS_Pdi:
.text._Z6kernelPiS_Pdi:
[----:B------:R-:W-:Y:S01]  /*0000*/  LDC R1, c[0x0][0x37c] ;  /* 0x0000df00ff017b82 */ /* 0x000fe20000000800 */
[----:B------:R-:W0:Y:S07]  /*0010*/  S2R R2, SR_TID.X ;  /* 0x0000000000027919 */ /* 0x000e2e0000002100 */
[----:B------:R-:W0:Y:S01]  /*0020*/  LDC R3, c[0x0][0x360] ;  /* 0x0000d800ff037b82 */ /* 0x000e220000000800 */
[----:B------:R-:W1:Y:S07]  /*0030*/  S2R R4, SR_TID.Y ;  /* 0x0000000000047919 */ /* 0x000e6e0000002200 */
[----:B------:R-:W0:Y:S08]  /*0040*/  S2UR UR4, SR_CTAID.X ;  /* 0x00000000000479c3 */ /* 0x000e300000002500 */
[----:B------:R-:W1:Y:S08]  /*0050*/  S2UR UR5, SR_CTAID.Y ;  /* 0x00000000000579c3 */ /* 0x000e700000002600 */
[----:B------:R-:W1:Y:S08]  /*0060*/  LDC R5, c[0x0][0x364] ;  /* 0x0000d900ff057b82 */ /* 0x000e700000000800 */
[----:B------:R-:W2:Y:S01]  /*0070*/  LDC R0, c[0x0][0x398] ;  /* 0x0000e600ff007b82 */ /* 0x000ea20000000800 */
[----:B0-----:R-:W-:-:S02]  /*0080*/  IMAD R3, R3, UR4, R2 ;  /* 0x0000000403037c24 */ /* 0x001fc4000f8e0202 */
[----:B-1----:R-:W-:-:S05]  /*0090*/  IMAD R5, R5, UR5, R4 ;  /* 0x0000000505057c24 */ /* 0x002fca000f8e0204 */
[----:B------:R-:W-:-:S04]  /*00a0*/  VIMNMX R7, PT, PT, R3, R5, !PT ;  /* 0x0000000503077248 */ /* 0x000fc80007fe0100 */
[----:B--2---:R-:W-:-:S13]  /*00b0*/  ISETP.GE.AND P0, PT, R7, R0, PT ;  /* 0x000000000700720c */ /* 0x004fda0003f06270 */
[----:B------:R-:W-:Y:S05]  /*00c0*/  @P0 EXIT ;  /* 0x000000000000094d */ /* 0x000fea0003800000 */
[-C--:B------:R-:W-:Y:S01]  /*00d0*/  IABS R6, R0.reuse ;  /* 0x0000000000067213 */ /* 0x080fe20000000000 */
[--C-:B------:R-:W-:Y:S01]  /*00e0*/  IMAD.IADD R4, R5, 0x1, R0.reuse ;  /* 0x0000000105047824 */ /* 0x100fe200078e0200 */
[----:B------:R-:W-:Y:S01]  /*00f0*/  LOP3.LUT R18, RZ, R0, RZ, 0x33, !PT ;  /* 0x00000000ff127212 */ /* 0x000fe200078e33ff */
[----:B------:R-:W-:Y:S01]  /*0100*/  IMAD.IADD R8, R3, 0x1, R0 ;  /* 0x0000000103087824 */ /* 0x000fe200078e0200 */
[----:B------:R-:W0:Y:S01]  /*0110*/  I2F.RP R9, R6 ;  /* 0x0000000600097306 */ /* 0x000e220000209400 */
[----:B------:R-:W-:Y:S01]  /*0120*/  VIADD R2, R4, 0xfffffffe ;  /* 0xfffffffe04027836 */ /* 0x000fe20000000000 */
[----:B------:R-:W1:Y:S01]  /*0130*/  LDCU.64 UR6, c[0x0][0x388] ;  /* 0x00007100ff0677ac */ /* 0x000e620008000a00 */
[----:B------:R-:W-:-:S03]  /*0140*/  VIADD R7, R8, 0xfffffffe ;  /* 0xfffffffe08077836 */ /* 0x000fc60000000000 */
[----:B------:R-:W-:Y:S01]  /*0150*/  IABS R12, R2 ;  /* 0x00000002000c7213 */ /* 0x000fe20000000000 */
[----:B------:R-:W2:Y:S01]  /*0160*/  LDCU.64 UR4, c[0x0][0x358] ;  /* 0x00006b00ff0477ac */ /* 0x000ea20008000a00 */
[----:B------:R-:W-:Y:S02]  /*0170*/  IABS R14, R7 ;  /* 0x00000007000e7213 */ /* 0x000fe40000000000 */
[----:B------:R-:W-:Y:S01]  /*0180*/  ISETP.GE.AND P2, PT, R7, RZ, PT ;  /* 0x000000ff0700720c */ /* 0x000fe20003f46270 */
[----:B0-----:R-:W0:Y:S02]  /*0190*/  MUFU.RCP R9, R9 ;  /* 0x0000000900097308 */ /* 0x001e240000001000 */
[----:B0-----:R-:W-:-:S06]  /*01a0*/  VIADD R10, R9, 0xffffffe ;  /* 0x0ffffffe090a7836 */ /* 0x001fcc0000000000 */
[----:B------:R0:W3:Y:S02]  /*01b0*/  F2I.FTZ.U32.TRUNC.NTZ R11, R10 ;  /* 0x0000000a000b7305 */ /* 0x0000e4000021f000 */
[----:B0-----:R-:W-:Y:S02]  /*01c0*/  IMAD.MOV.U32 R10, RZ, RZ, RZ ;  /* 0x000000ffff0a7224 */ /* 0x001fe400078e00ff */
[----:B---3--:R-:W-:-:S04]  /*01d0*/  IMAD.MOV R13, RZ, RZ, -R11 ;  /* 0x000000ffff0d7224 */ /* 0x008fc800078e0a0b */
[----:B------:R-:W-:-:S04]  /*01e0*/  IMAD R13, R13, R6, RZ ;  /* 0x000000060d0d7224 */ /* 0x000fc800078e02ff */
[----:B------:R-:W-:-:S06]  /*01f0*/  IMAD.HI.U32 R9, R11, R13, R10 ;  /* 0x0000000d0b097227 */ /* 0x000fcc00078e000a */
[----:B------:R-:W-:-:S04]  /*0200*/  IMAD.HI.U32 R10, R9, R12, RZ ;  /* 0x0000000c090a7227 */ /* 0x000fc800078e00ff */
[----:B------:R-:W-:-:S04]  /*0210*/  IMAD.HI.U32 R11, R9, R14, RZ ;  /* 0x0000000e090b7227 */ /* 0x000fc800078e00ff */
[----:B------:R-:W-:Y:S02]  /*0220*/  IMAD.MOV R13, RZ, RZ, -R10 ;  /* 0x000000ffff0d7224 */ /* 0x000fe400078e0a0a */
[----:B------:R-:W-:Y:S02]  /*0230*/  IMAD.MOV R15, RZ, RZ, -R11 ;  /* 0x000000ffff0f7224 */ /* 0x000fe400078e0a0b */
[C---:B------:R-:W-:Y:S02]  /*0240*/  IMAD R11, R6.reuse, R13, R12 ;  /* 0x0000000d060b7224 */ /* 0x040fe400078e020c */
[----:B------:R-:W-:-:S03]  /*0250*/  IMAD R13, R6, R15, R14 ;  /* 0x0000000f060d7224 */ /* 0x000fc600078e020e */
[C---:B------:R-:W-:Y:S02]  /*0260*/  ISETP.GT.U32.AND P0, PT, R6.reuse, R11, PT ;  /* 0x0000000b0600720c */ /* 0x040fe40003f04070 */
[----:B------:R-:W-:-:S11]  /*0270*/  ISETP.GT.U32.AND P1, PT, R6, R13, PT ;  /* 0x0000000d0600720c */ /* 0x000fd60003f24070 */
[--C-:B------:R-:W-:Y:S02]  /*0280*/  @!P0 IMAD.IADD R11, R11, 0x1, -R6.reuse ;  /* 0x000000010b0b8824 */ /* 0x100fe400078e0a06 */
[----:B------:R-:W-:Y:S01]  /*0290*/  @!P1 IMAD.IADD R13, R13, 0x1, -R6 ;  /* 0x000000010d0d9824 */ /* 0x000fe200078e0a06 */
[----:B------:R-:W-:Y:S02]  /*02a0*/  ISETP.GE.AND P1, PT, R2, RZ, PT ;  /* 0x000000ff0200720c */ /* 0x000fe40003f26270 */
[C---:B------:R-:W-:Y:S02]  /*02b0*/  ISETP.GT.U32.AND P0, PT, R6.reuse, R11, PT ;  /* 0x0000000b0600720c */ /* 0x040fe40003f04070 */
[----:B------:R-:W-:-:S11]  /*02c0*/  ISETP.GT.U32.AND P3, PT, R6, R13, PT ;  /* 0x0000000d0600720c */ /* 0x000fd60003f64070 */
[--C-:B------:R-:W-:Y:S01]  /*02d0*/  @!P0 IMAD.IADD R11, R11, 0x1, -R6.reuse ;  /* 0x000000010b0b8824 */ /* 0x100fe200078e0a06 */
[----:B------:R-:W-:Y:S01]  /*02e0*/  ISETP.NE.AND P0, PT, R0, RZ, PT ;  /* 0x000000ff0000720c */ /* 0x000fe20003f05270 */
[----:B------:R-:W-:Y:S02]  /*02f0*/  @!P3 IMAD.IADD R13, R13, 0x1, -R6 ;  /* 0x000000010d0db824 */ /* 0x000fe400078e0a06 */
[----:B------:R-:W-:Y:S02]  /*0300*/  @!P1 IMAD.MOV R11, RZ, RZ, -R11 ;  /* 0x000000ffff0b9224 */ /* 0x000fe400078e0a0b */
[----:B------:R-:W-:-:S03]  /*0310*/  @!P2 IMAD.MOV R13, RZ, RZ, -R13 ;  /* 0x000000ffff0da224 */ /* 0x000fc600078e0a0d */
[C---:B------:R-:W-:Y:S02]  /*0320*/  SEL R19, R18.reuse, R11, !P0 ;  /* 0x0000000b12137207 */ /* 0x040fe40004000000 */
[----:B------:R-:W-:Y:S01]  /*0330*/  SEL R2, R18, R13, !P0 ;  /* 0x0000000d12027207 */ /* 0x000fe20004000000 */
[----:B------:R-:W0:Y:S02]  /*0340*/  LDC.64 R10, c[0x0][0x390] ;  /* 0x0000e400ff0a7b82 */ /* 0x000e240000000a00 */
[----:B------:R-:W-:Y:S01]  /*0350*/  IMAD R19, R19, R0, RZ ;  /* 0x0000000013137224 */ /* 0x000fe200078e02ff */
[----:B------:R-:W-:-:S04]  /*0360*/  SHF.R.S32.HI R24, RZ, 0x1f, R2 ;  /* 0x0000001fff187819 */ /* 0x000fc80000011402 */
[----:B------:R-:W-:Y:S02]  /*0370*/  SHF.R.S32.HI R26, RZ, 0x1f, R19 ;  /* 0x0000001fff1a7819 */ /* 0x000fe40000011413 */
[----:B------:R-:W-:-:S05]  /*0380*/  IADD3 R7, P1, PT, R19, R2, RZ ;  /* 0x0000000213077210 */ /* 0x000fca0007f3e0ff */
[----:B------:R-:W-:Y:S01]  /*0390*/  IMAD.X R12, R26, 0x1, R24, P1 ;  /* 0x000000011a0c7824 */ /* 0x000fe200008e0618 */
[----:B-1----:R-:W-:-:S04]  /*03a0*/  LEA R22, P1, R7, UR6, 0x2 ;  /* 0x0000000607167c11 */ /* 0x002fc8000f8210ff */
[----:B------:R-:W-:-:S05]  /*03b0*/  LEA.HI.X R23, R7, UR7, R12, 0x2, P1 ;  /* 0x0000000707177c11 */ /* 0x000fca00088f140c */
[----:B--2---:R1:W2:Y:S04]  /*03c0*/  LDG.E R22, desc[UR4][R22.64] ;  /* 0x0000000416167981 */ /* 0x0042a8000c1e1900 */
[----:B0-----:R-:W3:Y:S01]  /*03d0*/  LDG.E.64 R28, desc[UR4][R10.64] ;  /* 0x000000040a1c7981 */ /* 0x001ee2000c1e1b00 */
[----:B------:R-:W-:Y:S01]  /*03e0*/  VIADD R7, R8, 0xffffffff ;  /* 0xffffffff08077836 */ /* 0x000fe20000000000 */
[----:B------:R-:W-:Y:S02]  /*03f0*/  IABS R15, R8 ;  /* 0x00000008000f7213 */ /* 0x000fe40000000000 */
[----:B------:R-:W4:Y:S02]  /*0400*/  LDG.E.64 R16, desc[UR4][R10.64+0x8] ;  /* 0x000008040a107981 */ /* 0x000f24000c1e1b00 */
[----:B------:R-:W-:-:S02]  /*0410*/  IABS R13, R7 ;  /* 0x00000007000d7213 */ /* 0x000fc40000000000 */
[----:B------:R-:W-:-:S03]  /*0420*/  ISETP.GE.AND P2, PT, R7, RZ, PT ;  /* 0x000000ff0700720c */ /* 0x000fc60003f46270 */
[----:B------:R-:W-:-:S04]  /*0430*/  IMAD.HI.U32 R12, R9, R13, RZ ;  /* 0x0000000d090c7227 */ /* 0x000fc800078e00ff */
[----:B------:R-:W-:-:S04]  /*0440*/  IMAD.MOV R12, RZ, RZ, -R12 ;  /* 0x000000ffff0c7224 */ /* 0x000fc800078e0a0c */
[----:B------:R-:W-:-:S05]  /*0450*/  IMAD R13, R6, R12, R13 ;  /* 0x0000000c060d7224 */ /* 0x000fca00078e020d */
[----:B------:R-:W-:-:S13]  /*0460*/  ISETP.GT.U32.AND P1, PT, R6, R13, PT ;  /* 0x0000000d0600720c */ /* 0x000fda0003f24070 */
[----:B------:R-:W-:-:S05]  /*0470*/  @!P1 IMAD.IADD R13, R13, 0x1, -R6 ;  /* 0x000000010d0d9824 */ /* 0x000fca00078e0a06 */
[----:B------:R-:W-:-:S13]  /*0480*/  ISETP.GT.U32.AND P1, PT, R6, R13, PT ;  /* 0x0000000d0600720c */ /* 0x000fda0003f24070 */
[----:B------:R-:W-:-:S04]  /*0490*/  @!P1 IMAD.IADD R13, R13, 0x1, -R6 ;  /* 0x000000010d0d9824 */ /* 0x000fc800078e0a06 */
[----:B------:R-:W-:-:S05]  /*04a0*/  @!P2 IMAD.MOV R13, RZ, RZ, -R13 ;  /* 0x000000ffff0da224 */ /* 0x000fca00078e0a0d */
[----:B------:R-:W-:-:S04]  /*04b0*/  SEL R7, R18, R13, !P0 ;  /* 0x0000000d12077207 */ /* 0x000fc80004000000 */
[----:B-1----:R-:W-:Y:S02]  /*04c0*/  SHF.R.S32.HI R23, RZ, 0x1f, R7 ;  /* 0x0000001fff177819 */ /* 0x002fe40000011407 */
[----:B------:R-:W-:-:S05]  /*04d0*/  IADD3 R13, P1, PT, R19, R7, RZ ;  /* 0x00000007130d7210 */ /* 0x000fca0007f3e0ff */
[----:B------:R-:W-:Y:S01]  /*04e0*/  IMAD.X R14, R26, 0x1, R23, P1 ;  /* 0x000000011a0e7824 */ /* 0x000fe200008e0617 */
[----:B------:R-:W-:-:S04]  /*04f0*/  LEA R12, P1, R13, UR6, 0x2 ;  /* 0x000000060d0c7c11 */ /* 0x000fc8000f8210ff */
[----:B------:R-:W-:Y:S01]  /*0500*/  LEA.HI.X R13, R13, UR7, R14, 0x2, P1 ;  /* 0x000000070d0d7c11 */ /* 0x000fe200088f140e */
[----:B------:R-:W-:-:S04]  /*0510*/  IMAD.HI.U32 R14, R9, R15, RZ ;  /* 0x0000000f090e7227 */ /* 0x000fc800078e00ff */
[----:B------:R-:W-:Y:S01]  /*0520*/  IMAD.MOV R14, RZ, RZ, -R14 ;  /* 0x000000ffff0e7224 */ /* 0x000fe200078e0a0e */
[----:B------:R0:W5:Y:S03]  /*0530*/  LDG.E R21, desc[UR4][R12.64] ;  /* 0x000000040c157981 */ /* 0x000166000c1e1900 */
[----:B------:R-:W-:-:S05]  /*0540*/  IMAD R15, R6, R14, R15 ;  /* 0x0000000e060f7224 */ /* 0x000fca00078e020f */
[----:B------:R-:W-:-:S13]  /*0550*/  ISETP.GT.U32.AND P1, PT, R6, R15, PT ;  /* 0x0000000f0600720c */ /* 0x000fda0003f24070 */
[----:B------:R-:W-:-:S05]  /*0560*/  @!P1 IMAD.IADD R15, R15, 0x1, -R6 ;  /* 0x000000010f0f9824 */ /* 0x000fca00078e0a06 */
[----:B------:R-:W-:Y:S02]  /*0570*/  ISETP.GT.U32.AND P1, PT, R6, R15, PT ;  /* 0x0000000f0600720c */ /* 0x000fe40003f24070 */
[----:B------:R-:W-:-:S11]  /*0580*/  ISETP.GE.AND P2, PT, R8, RZ, PT ;  /* 0x000000ff0800720c */ /* 0x000fd60003f46270 */
[----:B------:R-:W-:-:S04]  /*0590*/  @!P1 IMAD.IADD R15, R15, 0x1, -R6 ;  /* 0x000000010f0f9824 */ /* 0x000fc800078e0a06 */
[----:B------:R-:W-:-:S04]  /*05a0*/  IMAD.MOV.U32 R25, RZ, RZ, R15 ;  /* 0x000000ffff197224 */ /* 0x000fc800078e000f */
[----:B------:R-:W-:-:S05]  /*05b0*/  @!P2 IMAD.MOV R25, RZ, RZ, -R25 ;  /* 0x000000ffff19a224 */ /* 0x000fca00078e0a19 */
[----:B------:R-:W-:-:S04]  /*05c0*/  SEL R20, R18, R25, !P0 ;  /* 0x0000001912147207 */ /* 0x000fc80004000000 */
[----:B------:R-:W-:Y:S02]  /*05d0*/  SHF.R.S32.HI R25, RZ, 0x1f, R20 ;  /* 0x0000001fff197819 */ /* 0x000fe40000011414 */
[----:B0-----:R-:W-:-:S05]  /*05e0*/  IADD3 R12, P1, PT, R19, R20, RZ ;  /* 0x00000014130c7210 */ /* 0x001fca0007f3e0ff */
[----:B------:R-:W-:Y:S01]  /*05f0*/  IMAD.X R13, R26, 0x1, R25, P1 ;  /* 0x000000011a0d7824 */ /* 0x000fe200008e0619 */
[----:B--2---:R-:W3:Y:S02]  /*0600*/  I2F.F64 R14, R22 ;  /* 0x00000016000e7312 */ /* 0x004ee40000201c00 */
[----:B---3--:R-:W-:Y:S01]  /*0610*/  DFMA R14, R28, R14, RZ ;  /* 0x0000000e1c0e722b */ /* 0x008fe200000000ff */
[----:B------:R-:W-:-:S04]  /*0620*/  LEA R28, P1, R12, UR6, 0x2 ;  /* 0x000000060c1c7c11 */ /* 0x000fc8000f8210ff */
[----:B------:R-:W-:Y:S02]  /*0630*/  LEA.HI.X R29, R12, UR7, R13, 0x2, P1 ;  /* 0x000000070c1d7c11 */ /* 0x000fe400088f140d */
[----:B------:R-:W2:Y:S04]  /*0640*/  LDG.E.64 R12, desc[UR4][R10.64+0x10] ;  /* 0x000010040a0c7981 */ /* 0x000ea8000c1e1b00 */
[----:B------:R5:W3:Y:S01]  /*0650*/  LDG.E R27, desc[UR4][R28.64] ;  /* 0x000000041c1b7981 */ /* 0x000ae2000c1e1900 */
[----:B------:R-:W-:-:S05]  /*0660*/  VIADD R8, R8, 0x1 ;  /* 0x0000000108087836 */ /* 0x000fca0000000000 */
[----:B------:R-:W-:Y:S01]  /*0670*/  IABS R22, R8 ;  /* 0x0000000800167213 */ /* 0x000fe20000000000 */
[----:B------:R-:W2:Y:S01]  /*0680*/  LDG.E.64 R10, desc[UR4][R10.64+0x18] ;  /* 0x000018040a0a7981 */ /* 0x000ea2000c1e1b00 */
[----:B------:R-:W-:Y:S01]  /*0690*/  ISETP.GE.AND P2, PT, R8, RZ, PT ;  /* 0x000000ff0800720c */ /* 0x000fe20003f46270 */
[----:B-----5:R-:W4:Y:S02]  /*06a0*/  I2F.F64 R28, R21 ;  /* 0x00000015001c7312 */ /* 0x020f240000201c00 */
[----:B----4-:R-:W-:Y:S01]  /*06b0*/  DFMA R14, R16, R28, R14 ;  /* 0x0000001c100e722b */ /* 0x010fe2000000000e */
        /* <DEDUP_REMOVED lines=9> */
[----:B------:R-:W-:Y:S02]  /*0750*/  SHF.R.S32.HI R21, RZ, 0x1f, R22 ;  /* 0x0000001fff157819 */ /* 0x000fe40000011416 */
[----:B------:R-:W-:Y:S01]  /*0760*/  IADD3 R8, P1, PT, R19, R22, RZ ;  /* 0x0000001613087210 */ /* 0x000fe20007f3e0ff */
[----:B---3--:R-:W2:Y:S02]  /*0770*/  I2F.F64 R16, R27 ;  /* 0x0000001b00107312 */ /* 0x008ea40000201c00 */
[----:B--2---:R-:W-:Y:S02]  /*0780*/  DFMA R12, R12, R16, R14 ;  /* 0x000000100c0c722b */ /* 0x004fe4000000000e */
[----:B------:R-:W-:Y:S01]  /*0790*/  IMAD.X R15, R26, 0x1, R21, P1 ;  /* 0x000000011a0f7824 */ /* 0x000fe200008e0615 */
[----:B------:R-:W-:-:S04]  /*07a0*/  LEA R28, P1, R8, UR6, 0x2 ;  /* 0x00000006081c7c11 */ /* 0x000fc8000f8210ff */
[----:B------:R-:W-:-:S05]  /*07b0*/  LEA.HI.X R29, R8, UR7, R15, 0x2, P1 ;  /* 0x00000007081d7c11 */ /* 0x000fca00088f140f */
[----:B------:R-:W2:Y:S01]  /*07c0*/  LDG.E R16, desc[UR4][R28.64] ;  /* 0x000000041c107981 */ /* 0x000ea2000c1e1900 */
[----:B------:R-:W0:Y:S08]  /*07d0*/  I2F.U32.RP R27, R0 ;  /* 0x00000000001b7306 */ /* 0x000e300000209000 */
[----:B0-----:R-:W0:Y:S01]  /*07e0*/  MUFU.RCP R27, R27 ;  /* 0x0000001b001b7308 */ /* 0x001e220000001000 */
[----:B------:R-:W-:-:S04]  /*07f0*/  IMAD.IADD R8, R3, 0x1, R0 ;  /* 0x0000000103087824 */ /* 0x000fc800078e0200 */
[----:B------:R-:W-:Y:S02]  /*0800*/  VIADD R8, R8, 0x2 ;  /* 0x0000000208087836 */ /* 0x000fe40000000000 */
[----:B0-----:R-:W-:-:S04]  /*0810*/  VIADD R14, R27, 0xffffffe ;  /* 0x0ffffffe1b0e7836 */ /* 0x001fc80000000000 */
[----:B------:R0:W1:Y:S02]  /*0820*/  F2I.FTZ.U32.TRUNC.NTZ R15, R14 ;  /* 0x0000000e000f7305 */ /* 0x000064000021f000 */
[----:B0-----:R-:W-:Y:S02]  /*0830*/  IMAD.MOV.U32 R14, RZ, RZ, RZ ;  /* 0x000000ffff0e7224 */ /* 0x001fe400078e00ff */
[----:B-1----:R-:W-:-:S04]  /*0840*/  IMAD.MOV R27, RZ, RZ, -R15 ;  /* 0x000000ffff1b7224 */ /* 0x002fc800078e0a0f */
[----:B------:R-:W-:-:S04]  /*0850*/  IMAD R27, R27, R0, RZ ;  /* 0x000000001b1b7224 */ /* 0x000fc800078e02ff */
[----:B------:R-:W-:Y:S01]  /*0860*/  IMAD.HI.U32 R27, R15, R27, R14 ;  /* 0x0000001b0f1b7227 */ /* 0x000fe200078e000e */
[----:B--2---:R-:W0:Y:S02]  /*0870*/  I2F.F64 R16, R16 ;  /* 0x0000001000107312 */ /* 0x004e240000201c00 */
[----:B0-----:R-:W-:Y:S01]  /*0880*/  DFMA R12, R10, R16, R12 ;  /* 0x000000100a0c722b */ /* 0x001fe2000000000c */
[----:B------:R-:W-:-:S05]  /*0890*/  IABS R17, R8 ;  /* 0x0000000800117213 */ /* 0x000fca0000000000 */
[----:B------:R-:W-:-:S04]  /*08a0*/  IMAD.HI.U32 R10, R9, R17, RZ ;  /* 0x00000011090a7227 */ /* 0x000fc800078e00ff */
[----:B------:R-:W-:Y:S02]  /*08b0*/  IMAD.MOV R10, RZ, RZ, -R10 ;  /* 0x000000ffff0a7224 */ /* 0x000fe400078e0a0a */
[----:B------:R-:W-:Y:S02]  /*08c0*/  VIADD R11, R4, 0xffffffff ;  /* 0xffffffff040b7836 */ /* 0x000fe40000000000 */
[----:B------:R-:W-:Y:S02]  /*08d0*/  IMAD R17, R6, R10, R17 ;  /* 0x0000000a06117224 */ /* 0x000fe400078e0211 */
[----:B------:R-:W-:-:S03]  /*08e0*/  IMAD.HI.U32 R10, R27, R11, RZ ;  /* 0x0000000b1b0a7227 */ /* 0x000fc600078e00ff */
[----:B------:R-:W-:Y:S01]  /*08f0*/  ISETP.GT.U32.AND P1, PT, R6, R17, PT ;  /* 0x000000110600720c */ /* 0x000fe20003f24070 */
[----:B------:R-:W-:-:S04]  /*0900*/  IMAD.MOV R10, RZ, RZ, -R10 ;  /* 0x000000ffff0a7224 */ /* 0x000fc800078e0a0a */
[----:B------:R-:W-:-:S05]  /*0910*/  IMAD R11, R0, R10, R11 ;  /* 0x0000000a000b7224 */ /* 0x000fca00078e020b */
[----:B------:R-:W-:-:S03]  /*0920*/  ISETP.GE.U32.AND P2, PT, R11, R0, PT ;  /* 0x000000000b00720c */ /* 0x000fc60003f46070 */
[----:B------:R-:W-:Y:S01]  /*0930*/  @!P1 IMAD.IADD R17, R17, 0x1, -R6 ;  /* 0x0000000111119824 */ /* 0x000fe200078e0a06 */
[----:B------:R-:W-:-:S04]  /*0940*/  ISETP.GE.AND P1, PT, R8, RZ, PT ;  /* 0x000000ff0800720c */ /* 0x000fc80003f26270 */
[----:B------:R-:W-:-:S05]  /*0950*/  ISETP.GT.U32.AND P3, PT, R6, R17, PT ;  /* 0x000000110600720c */ /* 0x000fca0003f64070 */
[----:B------:R-:W-:-:S05]  /*0960*/  @P2 IMAD.IADD R11, R11, 0x1, -R0 ;  /* 0x000000010b0b2824 */ /* 0x000fca00078e0a00 */
[----:B------:R-:W-:-:S03]  /*0970*/  ISETP.GE.U32.AND P2, PT, R11, R0, PT ;  /* 0x000000000b00720c */ /* 0x000fc60003f46070 */
[----:B------:R-:W-:-:S04]  /*0980*/  @!P3 IMAD.IADD R17, R17, 0x1, -R6 ;  /* 0x000000011111b824 */ /* 0x000fc800078e0a06 */
[----:B------:R-:W-:Y:S01]  /*0990*/  @!P1 IMAD.MOV R17, RZ, RZ, -R17 ;  /* 0x000000ffff119224 */ /* 0x000fe200078e0a11 */
[----:B------:R-:W-:-:S04]  /*09a0*/  ISETP.NE.U32.AND P1, PT, R0, RZ, PT ;  /* 0x000000ff0000720c */ /* 0x000fc80003f25070 */
[----:B------:R-:W-:Y:S01]  /*09b0*/  SEL R6, R18, R17, !P0 ;  /* 0x0000001112067207 */ /* 0x000fe20004000000 */
[----:B------:R-:W-:-:S03]  /*09c0*/  @P2 IMAD.IADD R11, R11, 0x1, -R0 ;  /* 0x000000010b0b2824 */ /* 0x000fc600078e0a00 */
[----:B------:R-:W-:Y:S02]  /*09d0*/  SHF.R.S32.HI R8, RZ, 0x1f, R6 ;  /* 0x0000001fff087819 */ /* 0x000fe40000011406 */
[----:B------:R-:W-:Y:S02]  /*09e0*/  IADD3 R19, P3, PT, R19, R6, RZ ;  /* 0x0000000613137210 */ /* 0x000fe40007f7e0ff */
[----:B------:R-:W-:Y:S02]  /*09f0*/  SEL R29, R18, R11, !P1 ;  /* 0x0000000b121d7207 */ /* 0x000fe40004800000 */
[----:B------:R-:W-:Y:S01]  /*0a00*/  LEA R14, P2, R19, UR6, 0x2 ;  /* 0x00000006130e7c11 */ /* 0x000fe2000f8410ff */
[----:B------:R-:W-:Y:S01]  /*0a10*/  IMAD.X R26, R26, 0x1, R8, P3 ;  /* 0x000000011a1a7824 */ /* 0x000fe200018e0608 */
[----:B------:R-:W0:Y:S01]  /*0a20*/  LDC.64 R10, c[0x0][0x390] ;  /* 0x0000e400ff0a7b82 */ /* 0x000e220000000a00 */
[----:B------:R-:W-:-:S03]  /*0a30*/  IMAD R29, R29, R0, RZ ;  /* 0x000000001d1d7224 */ /* 0x000fc600078e02ff */
[----:B------:R-:W-:Y:S02]  /*0a40*/  LEA.HI.X R15, R19, UR7, R26, 0x2, P2 ;  /* 0x00000007130f7c11 */ /* 0x000fe400090f141a */
[----:B------:R-:W-:-:S03]  /*0a50*/  IADD3 R17, P2, PT, R2, R29, RZ ;  /* 0x0000001d02117210 */ /* 0x000fc60007f5e0ff */
[----:B------:R-:W2:Y:S02]  /*0a60*/  LDG.E R28, desc[UR4][R14.64] ;  /* 0x000000040e1c7981 */ /* 0x000ea4000c1e1900 */
[----:B------:R-:W-:Y:S01]  /*0a70*/  IMAD.X R18, RZ, RZ, R24, P2 ;  /* 0x000000ffff127224 */ /* 0x000fe200010e0618 */
[----:B------:R-:W-:-:S04]  /*0a80*/  LEA R16, P2, R17, UR6, 0x2 ;  /* 0x0000000611107c11 */ /* 0x000fc8000f8410ff */
[----:B------:R-:W-:-:S05]  /*0a90*/  LEA.HI.X R17, R17, UR7, R18, 0x2, P2 ;  /* 0x0000000711117c11 */ /* 0x000fca00090f1412 */
[----:B------:R-:W3:Y:S04]  /*0aa0*/  LDG.E R26, desc[UR4][R16.64] ;  /* 0x00000004101a7981 */ /* 0x000ee8000c1e1900 */
[----:B0-----:R-:W4:Y:S04]  /*0ab0*/  LDG.E.64 R18, desc[UR4][R10.64+0x28] ;  /* 0x000028040a127981 */ /* 0x001f28000c1e1b00 */
[----:B------:R-:W5:Y:S01]  /*0ac0*/  LDG.E.64 R16, desc[UR4][R10.64+0x20] ;  /* 0x000020040a107981 */ /* 0x000f62000c1e1b00 */
[----:B--2---:R-:W5:Y:S02]  /*0ad0*/  I2F.F64 R14, R28 ;  /* 0x0000001c000e7312 */ /* 0x004f640000201c00 */
[----:B-----5:R-:W-:-:S06]  /*0ae0*/  DFMA R12, R16, R14, R12 ;  /* 0x0000000e100c722b */ /* 0x020fcc000000000c */
[----:B---3--:R-:W4:Y:S02]  /*0af0*/  I2F.F64 R16, R26 ;  /* 0x0000001a00107312 */ /* 0x008f240000201c00 */
[----:B----4-:R-:W-:Y:S01]  /*0b00*/  DFMA R18, R18, R16, R12 ;  /* 0x000000101212722b */ /* 0x010fe2000000000c */
[----:B------:R-:W-:-:S05]  /*0b10*/  IADD3 R12, P2, PT, R7, R29, RZ ;  /* 0x0000001d070c7210 */ /* 0x000fca0007f5e0ff */
[----:B------:R-:W-:Y:S01]  /*0b20*/  IMAD.X R13, RZ, RZ, R23, P2 ;  /* 0x000000ffff0d7224 */ /* 0x000fe200010e0617 */
[----:B------:R-:W-:-:S04]  /*0b30*/  LEA R14, P2, R12, UR6, 0x2 ;  /* 0x000000060c0e7c11 */ /* 0x000fc8000f8410ff */
[----:B------:R-:W-:Y:S02]  /*0b40*/  LEA.HI.X R15, R12, UR7, R13, 0x2, P2 ;  /* 0x000000070c0f7c11 */ /* 0x000fe400090f140d */
[----:B------:R-:W-:-:S03]  /*0b50*/  IADD3 R13, P2, PT, R20, R29, RZ ;  /* 0x0000001d140d7210 */ /* 0x000fc60007f5e0ff */
[----:B------:R-:W2:Y:S02]  /*0b60*/  LDG.E R28, desc[UR4][R14.64] ;  /* 0x000000040e1c7981 */ /* 0x000ea4000c1e1900 */
[----:B------:R-:W-:Y:S01]  /*0b70*/  IMAD.X R16, RZ, RZ, R25, P2 ;  /* 0x000000ffff107224 */ /* 0x000fe200010e0619 */
[----:B------:R-:W-:-:S04]  /*0b80*/  LEA R12, P2, R13, UR6, 0x2 ;  /* 0x000000060d0c7c11 */ /* 0x000fc8000f8410ff */
[----:B------:R-:W-:Y:S02]  /*0b90*/  LEA.HI.X R13, R13, UR7, R16, 0x2, P2 ;  /* 0x000000070d0d7c11 */ /* 0x000fe400090f1410 */
[----:B------:R-:W3:Y:S04]  /*0ba0*/  LDG.E.64 R16, desc[UR4][R10.64+0x30] ;  /* 0x000030040a107981 */ /* 0x000ee8000c1e1b00 */
[----:B------:R-:W4:Y:S04]  /*0bb0*/  LDG.E R26, desc[UR4][R12.64] ;  /* 0x000000040c1a7981 */ /* 0x000f28000c1e1900 */
[----:B------:R-:W5:Y:S01]  /*0bc0*/  LDG.E.64 R12, desc[UR4][R10.64+0x38] ;  /* 0x000038040a0c7981 */ /* 0x000f62000c1e1b00 */
[----:B--2---:R-:W3:Y:S02]  /*0bd0*/  I2F.F64 R14, R28 ;  /* 0x0000001c000e7312 */ /* 0x004ee40000201c00 */
[----:B---3--:R-:W-:-:S06]  /*0be0*/  DFMA R16, R16, R14, R18 ;  /* 0x0000000e1010722b */ /* 0x008fcc0000000012 */
[----:B----4-:R-:W5:Y:S02]  /*0bf0*/  I2F.F64 R14, R26 ;  /* 0x0000001a000e7312 */ /* 0x010f640000201c00 */
[----:B-----5:R-:W-:Y:S01]  /*0c00*/  DFMA R16, R12, R14, R16 ;  /* 0x0000000e0c10722b */ /* 0x020fe20000000010 */
[----:B------:R-:W-:Y:S01]  /*0c10*/  IADD3 R15, P2, PT, R22, R29, RZ ;  /* 0x0000001d160f7210 */ /* 0x000fe20007f5e0ff */
[----:B------:R-:W2:Y:S04]  /*0c20*/  LDG.E.64 R12, desc[UR4][R10.64+0x40] ;  /* 0x000040040a0c7981 */ /* 0x000ea8000c1e1b00 */
[----:B------:R-:W-:Y:S01]  /*0c30*/  IMAD.X R18, RZ, RZ, R21, P2 ;  /* 0x000000ffff127224 */ /* 0x000fe200010e0615 */
[----:B------:R-:W-:-:S04]  /*0c40*/  LEA R14, P2, R15, UR6, 0x2 ;  /* 0x000000060f0e7c11 */ /* 0x000fc8000f8410ff */
[----:B------:R-:W-:-:S05]  /*0c50*/  LEA.HI.X R15, R15, UR7, R18, 0x2, P2 ;  /* 0x000000070f0f7c11 */ /* 0x000fca00090f1412 */
[----:B------:R-:W3:Y:S01]  /*0c60*/  LDG.E R18, desc[UR4][R14.64] ;  /* 0x000000040e127981 */ /* 0x000ee2000c1e1900 */
[----:B------:R-:W-:-:S05]  /*0c70*/  IADD3 R29, P2, PT, R6, R29, RZ ;  /* 0x0000001d061d7210 */ /* 0x000fca0007f5e0ff */
[----:B------:R-:W-:Y:S01]  /*0c80*/  IMAD.X R19, RZ, RZ, R8, P2 ;  /* 0x000000ffff137224 */ /* 0x000fe200010e0608 */
[C---:B------:R-:W-:Y:S01]  /*0c90*/  LEA R28, P2, R29.reuse, UR6, 0x2 ;  /* 0x000000061d1c7c11 */ /* 0x040fe2000f8410ff */
[----:B------:R-:W4:Y:S03]  /*0ca0*/  LDG.E.64 R14, desc[UR4][R10.64+0x48] ;  /* 0x000048040a0e7981 */ /* 0x000f26000c1e1b00 */
[----:B------:R-:W-:-:S05]  /*0cb0*/  LEA.HI.X R29, R29, UR7, R19, 0x2, P2 ;  /* 0x000000071d1d7c11 */ /* 0x000fca00090f1413 */
[----:B------:R-:W5:Y:S01]  /*0cc0*/  LDG.E R26, desc[UR4][R28.64] ;  /* 0x000000041c1a7981 */ /* 0x000f62000c1e1900 */
[----:B------:R-:W-:Y:S01]  /*0cd0*/  ISETP.GE.AND P3, PT, R4, RZ, PT ;  /* 0x000000ff0400720c */ /* 0x000fe20003f66270 */
[----:B---3--:R-:W2:Y:S02]  /*0ce0*/  I2F.F64 R18, R18 ;  /* 0x0000001200127312 */ /* 0x008ea40000201c00 */
[----:B--2---:R-:W-:Y:S01]  /*0cf0*/  DFMA R12, R12, R18, R16 ;  /* 0x000000120c0c722b */ /* 0x004fe20000000010 */
[----:B------:R-:W-:Y:S02]  /*0d00*/  IABS R16, R4 ;  /* 0x0000000400107213 */ /* 0x000fe40000000000 */
[----:B------:R-:W-:-:S03]  /*0d10*/  IABS R17, R0 ;  /* 0x0000000000117213 */ /* 0x000fc60000000000 */
[----:B------:R-:W-:-:S04]  /*0d20*/  IMAD.HI.U32 R9, R9, R16, RZ ;  /* 0x0000001009097227 */ /* 0x000fc800078e00ff */
[----:B------:R-:W-:-:S04]  /*0d30*/  IMAD.MOV R9, RZ, RZ, -R9 ;  /* 0x000000ffff097224 */ /* 0x000fc800078e0a09 */
[----:B------:R-:W-:-:S05]  /*0d40*/  IMAD R9, R17, R9, R16 ;  /* 0x0000000911097224 */ /* 0x000fca00078e0210 */
[----:B------:R-:W-:-:S13]  /*0d50*/  ISETP.GT.U32.AND P2, PT, R17, R9, PT ;  /* 0x000000091100720c */ /* 0x000fda0003f44070 */
[----:B------:R-:W-:-:S05]  /*0d60*/  @!P2 IMAD.IADD R9, R9, 0x1, -R17 ;  /* 0x000000010909a824 */ /* 0x000fca00078e0a11 */
[----:B------:R-:W-:-:S13]  /*0d70*/  ISETP.GT.U32.AND P2, PT, R17, R9, PT ;  /* 0x000000091100720c */ /* 0x000fda0003f44070 */
[----:B------:R-:W-:Y:S02]  /*0d80*/  @!P2 IMAD.IADD R9, R9, 0x1, -R17 ;  /* 0x000000010909a824 */ /* 0x000fe400078e0a11 */
[----:B-----5:R0:W4:Y:S02]  /*0d90*/  I2F.F64 R16, R26 ;  /* 0x0000001a00107312 */ /* 0x0201240000201c00 */
[----:B------:R-:W-:Y:S01]  /*0da0*/  @!P3 IMAD.MOV R9, RZ, RZ, -R9 ;  /* 0x000000ffff09b224 */ /* 0x000fe200078e0a09 */
[----:B0-----:R-:W-:-:S04]  /*0db0*/  LOP3.LUT R26, RZ, R0, RZ, 0x33, !PT ;  /* 0x00000000ff1a7212 */ /* 0x001fc800078e33ff */
[----:B------:R-:W-:-:S05]  /*0dc0*/  SEL R9, R26, R9, !P0 ;  /* 0x000000091a097207 */ /* 0x000fca0004000000 */
[----:B------:R-:W-:Y:S01]  /*0dd0*/  IMAD R9, R9, R0, RZ ;  /* 0x0000000009097224 */ /* 0x000fe200078e02ff */
[----:B----4-:R-:W-:Y:S01]  /*0de0*/  DFMA R14, R14, R16, R12 ;  /* 0x000000100e0e722b */ /* 0x010fe2000000000c */
[----:B------:R-:W2:Y:S03]  /*0df0*/  LDG.E.64 R16, desc[UR4][R10.64+0x50] ;  /* 0x000050040a107981 */ /* 0x000ea6000c1e1b00 */
[----:B------:R-:W-:Y:S02]  /*0e00*/  SHF.R.S32.HI R18, RZ, 0x1f, R9 ;  /* 0x0000001fff127819 */ /* 0x000fe40000011409 */
[----:B------:R-:W-:-:S05]  /*0e10*/  IADD3 R12, P0, PT, R2, R9, RZ ;  /* 0x00000009020c7210 */ /* 0x000fca0007f1e0ff */
[----:B------:R-:W-:Y:S01]  /*0e20*/  IMAD.X R13, R24, 0x1, R18, P0 ;  /* 0x00000001180d7824 */ /* 0x000fe200000e0612 */
[----:B------:R-:W-:-:S04]  /*0e30*/  LEA R28, P0, R12, UR6, 0x2 ;  /* 0x000000060c1c7c11 */ /* 0x000fc8000f8010ff */
[----:B------:R-:W-:-:S05]  /*0e40*/  LEA.HI.X R29, R12, UR7, R13, 0x2, P0 ;  /* 0x000000070c1d7c11 */ /* 0x000fca00080f140d */
[----:B------:R-:W3:Y:S02]  /*0e50*/  LDG.E R28, desc[UR4][R28.64] ;  /* 0x000000041c1c7981 */ /* 0x000ee4000c1e1900 */
[----:B---3--:R-:W2:Y:S02]  /*0e60*/  I2F.F64 R12, R28 ;  /* 0x0000001c000c7312 */ /* 0x008ea40000201c00 */
[----:B--2---:R-:W-:Y:S01]  /*0e70*/  DFMA R14, R16, R12, R14 ;  /* 0x0000000c100e722b */ /* 0x004fe2000000000e */
[----:B------:R-:W-:-:S05]  /*0e80*/  IADD3 R13, P0, PT, R7, R9, RZ ;  /* 0x00000009070d7210 */ /* 0x000fca0007f1e0ff */
[----:B------:R-:W-:Y:S01]  /*0e90*/  IMAD.X R16, R23, 0x1, R18, P0 ;  /* 0x0000000117107824 */ /* 0x000fe200000e0612 */
[----:B------:R-:W-:-:S04]  /*0ea0*/  LEA R12, P0, R13, UR6, 0x2 ;  /* 0x000000060d0c7c11 */ /* 0x000fc8000f8010ff */
[----:B------:R-:W-:-:S05]  /*0eb0*/  LEA.HI.X R13, R13, UR7, R16, 0x2, P0 ;  /* 0x000000070d0d7c11 */ /* 0x000fca00080f1410 */
[----:B------:R-:W2:Y:S04]  /*0ec0*/  LDG.E R19, desc[UR4][R12.64] ;  /* 0x000000040c137981 */ /* 0x000ea8000c1e1900 */
[----:B------:R-:W3:Y:S01]  /*0ed0*/  LDG.E.64 R12, desc[UR4][R10.64+0x58] ;  /* 0x000058040a0c7981 */ /* 0x000ee2000c1e1b00 */
[----:B--2---:R-:W3:Y:S02]  /*0ee0*/  I2F.F64 R16, R19 ;  /* 0x0000001300107312 */ /* 0x004ee40000201c00 */
[----:B---3--:R-:W-:Y:S01]  /*0ef0*/  DFMA R16, R12, R16, R14 ;  /* 0x000000100c10722b */ /* 0x008fe2000000000e */
[----:B------:R-:W-:-:S05]  /*0f00*/  IADD3 R14, P0, PT, R20, R9, RZ ;  /* 0x00000009140e7210 */ /* 0x000fca0007f1e0ff */
[----:B------:R-:W-:Y:S01]  /*0f10*/  IMAD.X R15, R25, 0x1, R18, P0 ;  /* 0x00000001190f7824 */ /* 0x000fe200000e0612 */
[----:B------:R-:W-:-:S04]  /*0f20*/  LEA R28, P0, R14, UR6, 0x2 ;  /* 0x000000060e1c7c11 */ /* 0x000fc8000f8010ff */
[----:B------:R-:W-:Y:S02]  /*0f30*/  LEA.HI.X R29, R14, UR7, R15, 0x2, P0 ;  /* 0x000000070e1d7c11 */ /* 0x000fe400080f140f */
[----:B------:R-:W2:Y:S04]  /*0f40*/  LDG.E.64 R14, desc[UR4][R10.64+0x60] ;  /* 0x000060040a0e7981 */ /* 0x000ea8000c1e1b00 */
[----:B------:R-:W3:Y:S02]  /*0f50*/  LDG.E R28, desc[UR4][R28.64] ;  /* 0x000000041c1c7981 */ /* 0x000ee4000c1e1900 */
[----:B---3--:R-:W2:Y:S02]  /*0f60*/  I2F.F64 R12, R28 ;  /* 0x0000001c000c7312 */ /* 0x008ea40000201c00 */
[----:B--2---:R-:W-:Y:S01]  /*0f70*/  DFMA R14, R14, R12, R16 ;  /* 0x0000000c0e0e722b */ /* 0x004fe20000000010 */
[----:B------:R-:W-:-:S05]  /*0f80*/  IADD3 R13, P0, PT, R22, R9, RZ ;  /* 0x00000009160d7210 */ /* 0x000fca0007f1e0ff */
[----:B------:R-:W-:Y:S01]  /*0f90*/  IMAD.X R16, R21, 0x1, R18, P0 ;  /* 0x0000000115107824 */ /* 0x000fe200000e0612 */
[----:B------:R-:W-:-:S04]  /*0fa0*/  LEA R12, P0, R13, UR6, 0x2 ;  /* 0x000000060d0c7c11 */ /* 0x000fc8000f8010ff */
[----:B------:R-:W-:Y:S02]  /*0fb0*/  LEA.HI.X R13, R13, UR7, R16, 0x2, P0 ;  /* 0x000000070d0d7c11 */ /* 0x000fe400080f1410 */
[----:B------:R-:W2:Y:S04]  /*0fc0*/  LDG.E.64 R16, desc[UR4][R10.64+0x68] ;  /* 0x000068040a107981 */ /* 0x000ea8000c1e1b00 */
[----:B------:R-:W3:Y:S01]  /*0fd0*/  LDG.E R12, desc[UR4][R12.64] ;  /* 0x000000040c0c7981 */ /* 0x000ee2000c1e1900 */
[----:B------:R-:W-:-:S05]  /*0fe0*/  IADD3 R9, P0, PT, R6, R9, RZ ;  /* 0x0000000906097210 */ /* 0x000fca0007f1e0ff */
[----:B------:R-:W-:Y:S01]  /*0ff0*/  IMAD.X R19, R8, 0x1, R18, P0 ;  /* 0x0000000108137824 */ /* 0x000fe200000e0612 */
[----:B------:R-:W-:-:S04]  /*1000*/  LEA R18, P0, R9, UR6, 0x2 ;  /* 0x0000000609127c11 */ /* 0x000fc8000f8010ff */
[----:B------:R-:W-:-:S05]  /*1010*/  LEA.HI.X R19, R9, UR7, R19, 0x2, P0 ;  /* 0x0000000709137c11 */ /* 0x000fca00080f1413 */
[----:B------:R-:W4:Y:S04]  /*1020*/  LDG.E R9, desc[UR4][R18.64] ;  /* 0x0000000412097981 */ /* 0x000f28000c1e1900 */
[----:B------:R-:W5:Y:S01]  /*1030*/  LDG.E.64 R18, desc[UR4][R10.64+0x70] ;  /* 0x000070040a127981 */ /* 0x000f62000c1e1b00 */
[----:B---3--:R-:W2:Y:S02]  /*1040*/  I2F.F64 R28, R12 ;  /* 0x0000000c001c7312 */ /* 0x008ea40000201c00 */
[----:B--2---:R-:W-:Y:S01]  /*1050*/  DFMA R14, R16, R28, R14 ;  /* 0x0000001c100e722b */ /* 0x004fe2000000000e */
[----:B------:R-:W-:-:S04]  /*1060*/  VIADD R16, R4, 0x1 ;  /* 0x0000000104107836 */ /* 0x000fc80000000000 */
[----:B------:R-:W-:-:S04]  /*1070*/  IMAD.HI.U32 R13, R27, R16, RZ ;  /* 0x000000101b0d7227 */ /* 0x000fc800078e00ff */
[----:B------:R-:W-:-:S04]  /*1080*/  IMAD.MOV R13, RZ, RZ, -R13 ;  /* 0x000000ffff0d7224 */ /* 0x000fc800078e0a0d */
[----:B------:R-:W-:-:S05]  /*1090*/  IMAD R13, R0, R13, R16 ;  /* 0x0000000d000d7224 */ /* 0x000fca00078e0210 */
[----:B------:R-:W-:-:S13]  /*10a0*/  ISETP.GE.U32.AND P0, PT, R13, R0, PT ;  /* 0x000000000d00720c */ /* 0x000fda0003f06070 */
[----:B------:R-:W-:-:S05]  /*10b0*/  @P0 IMAD.IADD R13, R13, 0x1, -R0 ;  /* 0x000000010d0d0824 */ /* 0x000fca00078e0a00 */
[----:B------:R-:W-:Y:S01]  /*10c0*/  ISETP.GE.U32.AND P0, PT, R13, R0, PT ;  /* 0x000000000d00720c */ /* 0x000fe20003f06070 */
[----:B----4-:R0:W5:-:S12]  /*10d0*/  I2F.F64 R16, R9 ;  /* 0x0000000900107312 */ /* 0x0101580000201c00 */
[----:B------:R-:W-:-:S05]  /*10e0*/  @P0 IMAD.IADD R13, R13, 0x1, -R0 ;  /* 0x000000010d0d0824 */ /* 0x000fca00078e0a00 */
[----:B------:R-:W-:-:S05]  /*10f0*/  SEL R13, R26, R13, !P1 ;  /* 0x0000000d1a0d7207 */ /* 0x000fca0004800000 */
[----:B0-----:R-:W-:-:S05]  /*1100*/  IMAD R9, R13, R0, RZ ;  /* 0x000000000d097224 */ /* 0x001fca00078e02ff */
[----:B------:R-:W-:Y:S01]  /*1110*/  IADD3 R12, P0, PT, R2, R9, RZ ;  /* 0x00000009020c7210 */ /* 0x000fe20007f1e0ff */
[----:B-----5:R-:W-:-:S04]  /*1120*/  DFMA R18, R18, R16, R14 ;  /* 0x000000101212722b */ /* 0x020fc8000000000e */
        /* <DEDUP_REMOVED lines=11> */
[----:B--2---:R-:W5:Y:S08]  /*11e0*/  I2F.F64 R14, R14 ;  /* 0x0000000e000e7312 */ /* 0x004f700000201c00 */
[----:B----4-:R-:W3:Y:S01]  /*11f0*/  I2F.F64 R28, R28 ;  /* 0x0000001c001c7312 */ /* 0x010ee20000201c00 */
[----:B-----5:R-:W-:-:S08]  /*1200*/  DFMA R14, R16, R14, R18 ;  /* 0x0000000e100e722b */ /* 0x020fd00000000012 */
[----:B---3--:R-:W-:Y:S01]  /*1210*/  DFMA R12, R12, R28, R14 ;  /* 0x0000001c0c0c722b */ /* 0x008fe2000000000e */
[----:B------:R-:W-:-:S05]  /*1220*/  IADD3 R15, P0, PT, R20, R9, RZ ;  /* 0x00000009140f7210 */ /* 0x000fca0007f1e0ff */
[----:B------:R-:W-:Y:S01]  /*1230*/  IMAD.X R16, RZ, RZ, R25, P0 ;  /* 0x000000ffff107224 */ /* 0x000fe200000e0619 */
[----:B------:R-:W-:-:S04]  /*1240*/  LEA R14, P0, R15, UR6, 0x2 ;  /* 0x000000060f0e7c11 */ /* 0x000fc8000f8010ff */
[----:B------:R-:W-:-:S05]  /*1250*/  LEA.HI.X R15, R15, UR7, R16, 0x2, P0 ;  /* 0x000000070f0f7c11 */ /* 0x000fca00080f1410 */
[----:B------:R-:W2:Y:S04]  /*1260*/  LDG.E R18, desc[UR4][R14.64] ;  /* 0x000000040e127981 */ /* 0x000ea8000c1e1900 */
[----:B------:R-:W3:Y:S01]  /*1270*/  LDG.E.64 R14, desc[UR4][R10.64+0x88] ;  /* 0x000088040a0e7981 */ /* 0x000ee2000c1e1b00 */
[----:B------:R-:W-:-:S05]  /*1280*/  IADD3 R16, P0, PT, R22, R9, RZ ;  /* 0x0000000916107210 */ /* 0x000fca0007f1e0ff */
[----:B------:R-:W-:Y:S01]  /*1290*/  IMAD.X R17, RZ, RZ, R21, P0 ;  /* 0x000000ffff117224 */ /* 0x000fe200000e0615 */
[----:B------:R-:W-:-:S04]  /*12a0*/  LEA R28, P0, R16, UR6, 0x2 ;  /* 0x00000006101c7c11 */ /* 0x000fc8000f8010ff */
[----:B------:R-:W-:Y:S02]  /*12b0*/  LEA.HI.X R29, R16, UR7, R17, 0x2, P0 ;  /* 0x00000007101d7c11 */ /* 0x000fe400080f1411 */
[----:B------:R-:W4:Y:S04]  /*12c0*/  LDG.E.64 R16, desc[UR4][R10.64+0x90] ;  /* 0x000090040a107981 */ /* 0x000f28000c1e1b00 */
[----:B------:R-:W5:Y:S01]  /*12d0*/  LDG.E R28, desc[UR4][R28.64] ;  /* 0x000000041c1c7981 */ /* 0x000f62000c1e1900 */
[----:B------:R-:W-:-:S04]  /*12e0*/  VIADD R4, R4, 0x2 ;  /* 0x0000000204047836 */ /* 0x000fc80000000000 */
[----:B------:R-:W-:-:S04]  /*12f0*/  IMAD.HI.U32 R27, R27, R4, RZ ;  /* 0x000000041b1b7227 */ /* 0x000fc800078e00ff */
[----:B------:R-:W-:Y:S01]  /*1300*/  IMAD.MOV R27, RZ, RZ, -R27 ;  /* 0x000000ffff1b7224 */ /* 0x000fe200078e0a1b */
[----:B------:R-:W-:Y:S01]  /*1310*/  IADD3 R9, P2, PT, R6, R9, RZ ;  /* 0x0000000906097210 */ /* 0x000fe20007f5e0ff */
[----:B--2---:R-:W3:Y:S02]  /*1320*/  I2F.F64 R18, R18 ;  /* 0x0000001200127312 */ /* 0x004ee40000201c00 */
[----:B---3--:R-:W-:Y:S01]  /*1330*/  DFMA R12, R14, R18, R12 ;  /* 0x000000120e0c722b */ /* 0x008fe2000000000c */
[----:B------:R-:W-:-:S05]  /*1340*/  IMAD R19, R0, R27, R4 ;  /* 0x0000001b00137224 */ /* 0x000fca00078e0204 */
[----:B------:R-:W-:Y:S01]  /*1350*/  ISETP.GE.U32.AND P0, PT, R19, R0, PT ;  /* 0x000000001300720c */ /* 0x000fe20003f06070 */
[----:B-----5:R0:W4:-:S12]  /*1360*/  I2F.F64 R14, R28 ;  /* 0x0000001c000e7312 */ /* 0x0201180000201c00 */
[----:B------:R-:W-:Y:S01]  /*1370*/  @P0 IMAD.IADD R19, R19, 0x1, -R0 ;  /* 0x0000000113130824 */ /* 0x000fe200078e0a00 */
[----:B0-----:R-:W2:Y:S04]  /*1380*/  LDG.E.64 R28, desc[UR4][R10.64+0xb8] ;  /* 0x0000b8040a1c7981 */ /* 0x001ea8000c1e1b00 */
[----:B------:R-:W-:Y:S01]  /*1390*/  ISETP.GE.U32.AND P0, PT, R19, R0, PT ;  /* 0x000000001300720c */ /* 0x000fe20003f06070 */
[----:B------:R-:W-:Y:S01]  /*13a0*/  IMAD.X R4, RZ, RZ, R8, P2 ;  /* 0x000000ffff047224 */ /* 0x000fe200010e0608 */
[----:B----4-:R-:W-:-:S11]  /*13b0*/  DFMA R14, R16, R14, R12 ;  /* 0x0000000e100e722b */ /* 0x010fd6000000000c */
[----:B------:R-:W-:Y:S01]  /*13c0*/  @P0 IMAD.IADD R19, R19, 0x1, -R0 ;  /* 0x0000000113130824 */ /* 0x000fe200078e0a00 */
[----:B------:R-:W-:-:S04]  /*13d0*/  LEA R12, P0, R9, UR6, 0x2 ;  /* 0x00000006090c7c11 */ /* 0x000fc8000f8010ff */
[----:B------:R-:W-:Y:S02]  /*13e0*/  SEL R19, R26, R19, !P1 ;  /* 0x000000131a137207 */ /* 0x000fe40004800000 */
[----:B------:R-:W-:-:S03]  /*13f0*/  LEA.HI.X R13, R9, UR7, R4, 0x2, P0 ;  /* 0x00000007090d7c11 */ /* 0x000fc600080f1404 */
[----:B------:R-:W-:Y:S02]  /*1400*/  IMAD R9, R19, R0, RZ ;  /* 0x0000000013097224 */ /* 0x000fe400078e02ff */
[----:B------:R0:W3:Y:S03]  /*1410*/  LDG.E R4, desc[UR4][R12.64] ;  /* 0x000000040c047981 */ /* 0x0000e6000c1e1900 */
[----:B------:R-:W-:Y:S01]  /*1420*/  IADD3 R2, P0, PT, R2, R9, RZ ;  /* 0x0000000902027210 */ /* 0x000fe20007f1e0ff */
[----:B------:R-:W4:Y:S04]  /*1430*/  LDG.E.64 R18, desc[UR4][R10.64+0x98] ;  /* 0x000098040a127981 */ /* 0x000f28000c1e1b00 */
[----:B------:R-:W-:Y:S01]  /*1440*/  IMAD.X R17, RZ, RZ, R24, P0 ;  /* 0x000000ffff117224 */ /* 0x000fe200000e0618 */
[----:B------:R-:W-:-:S02]  /*1450*/  LEA R16, P0, R2, UR6, 0x2 ;  /* 0x0000000602107c11 */ /* 0x000fc4000f8010ff */
[-C--:B------:R-:W-:Y:S02]  /*1460*/  IADD3 R7, P1, PT, R7, R9.reuse, RZ ;  /* 0x0000000907077210 */ /* 0x080fe40007f3e0ff */
[----:B------:R-:W-:Y:S02]  /*1470*/  LEA.HI.X R17, R2, UR7, R17, 0x2, P0 ;  /* 0x0000000702117c11 */ /* 0x000fe400080f1411 */
[C---:B------:R-:W-:Y:S01]  /*1480*/  LEA R26, P0, R7.reuse, UR6, 0x2 ;  /* 0x00000006071a7c11 */ /* 0x040fe2000f8010ff */
[----:B------:R-:W-:Y:S02]  /*1490*/  IMAD.X R2, RZ, RZ, R23, P1 ;  /* 0x000000ffff027224 */ /* 0x000fe400008e0617 */
[----:B------:R-:W5:Y:S01]  /*14a0*/  LDG.E R16, desc[UR4][R16.64] ;  /* 0x0000000410107981 */ /* 0x000f62000c1e1900 */
[----:B------:R-:W-:Y:S02]  /*14b0*/  IADD3 R20, P1, PT, R20, R9, RZ ;  /* 0x0000000914147210 */ /* 0x000fe40007f3e0ff */
[----:B------:R-:W-:-:S02]  /*14c0*/  LEA.HI.X R27, R7, UR7, R2, 0x2, P0 ;  /* 0x00000007071b7c11 */ /* 0x000fc400080f1402 */
[----:B0-----:R-:W-:Y:S01]  /*14d0*/  LEA R12, P0, R20, UR6, 0x2 ;  /* 0x00000006140c7c11 */ /* 0x001fe2000f8010ff */
[----:B------:R-:W-:Y:S01]  /*14e0*/  IMAD.X R25, RZ, RZ, R25, P1 ;  /* 0x000000ffff197224 */ /* 0x000fe200008e0619 */
[-C--:B------:R-:W-:Y:S01]  /*14f0*/  IADD3 R2, P1, PT, R22, R9.reuse, RZ ;  /* 0x0000000916027210 */ /* 0x080fe20007f3e0ff */
[----:B------:R-:W2:Y:S03]  /*1500*/  LDG.E R26, desc[UR4][R26.64] ;  /* 0x000000041a1a7981 */ /* 0x000ea6000c1e1900 */
[----:B------:R-:W-:Y:S01]  /*1510*/  LEA.HI.X R13, R20, UR7, R25, 0x2, P0 ;  /* 0x00000007140d7c11 */ /* 0x000fe200080f1419 */
[----:B------:R-:W2:Y:S01]  /*1520*/  LDG.E.64 R22, desc[UR4][R10.64+0xa0] ;  /* 0x0000a0040a167981 */ /* 0x000ea2000c1e1b00 */
[----:B------:R-:W-:Y:S01]  /*1530*/  IMAD.X R21, RZ, RZ, R21, P1 ;  /* 0x000000ffff157224 */ /* 0x000fe200008e0615 */
[----:B------:R-:W-:Y:S02]  /*1540*/  LEA R20, P0, R2, UR6, 0x2 ;  /* 0x0000000602147c11 */ /* 0x000fe4000f8010ff */
[----:B------:R-:W2:Y:S01]  /*1550*/  LDG.E R12, desc[UR4][R12.64] ;  /* 0x000000040c0c7981 */ /* 0x000ea2000c1e1900 */
[----:B------:R-:W-:-:S02]  /*1560*/  IADD3 R9, P1, PT, R6, R9, RZ ;  /* 0x0000000906097210 */ /* 0x000fc40007f3e0ff */
[----:B------:R-:W-:Y:S01]  /*1570*/  LEA.HI.X R21, R2, UR7, R21, 0x2, P0 ;  /* 0x0000000702157c11 */ /* 0x000fe200080f1415 */
[----:B------:R-:W2:Y:S02]  /*1580*/  LDG.E.64 R6, desc[UR4][R10.64+0xa8] ;  /* 0x0000a8040a067981 */ /* 0x000ea4000c1e1b00 */
[----:B------:R-:W-:Y:S01]  /*1590*/  IMAD.X R24, RZ, RZ, R8, P1 ;  /* 0x000000ffff187224 */ /* 0x000fe200008e0608 */
[C---:B------:R-:W-:Y:S01]  /*15a0*/  LEA R8, P0, R9.reuse, UR6, 0x2 ;  /* 0x0000000609087c11 */ /* 0x040fe2000f8010ff */
[----:B------:R3:W2:Y:S03]  /*15b0*/  LDG.E R2, desc[UR4][R20.64] ;  /* 0x0000000414027981 */ /* 0x0006a6000c1e1900 */
[----:B------:R-:W-:Y:S02]  /*15c0*/  LEA.HI.X R9, R9, UR7, R24, 0x2, P0 ;  /* 0x0000000709097c11 */ /* 0x000fe400080f1418 */
[----:B------:R-:W2:Y:S04]  /*15d0*/  LDG.E.64 R24, desc[UR4][R10.64+0xb0] ;  /* 0x0000b0040a187981 */ /* 0x000ea8000c1e1b00 */
[----:B------:R-:W2:Y:S04]  /*15e0*/  LDG.E R17, desc[UR4][R8.64] ;  /* 0x0000000408117981 */ /* 0x000ea8000c1e1900 */
[----:B------:R-:W2:Y:S01]  /*15f0*/  LDG.E.64 R8, desc[UR4][R10.64+0xc0] ;  /* 0x0000c0040a087981 */ /* 0x000ea2000c1e1b00 */
[----:B------:R-:W-:Y:S01]  /*1600*/  UMOV UR8, 0xa0b5ed8d ;  /* 0xa0b5ed8d00087882 */ /* 0x000fe20000000000 */
[----:B------:R-:W-:Y:S01]  /*1610*/  UMOV UR9, 0x3eb0c6f7 ;  /* 0x3eb0c6f700097882 */ /* 0x000fe20000000000 */
[----:B---3--:R-:W4:Y:S02]  /*1620*/  I2F.F64 R20, R4 ;  /* 0x0000000400147312 */ /* 0x008f240000201c00 */
[----:B----4-:R-:W-:-:S06]  /*1630*/  DFMA R14, R18, R20, R14 ;  /* 0x00000014120e722b */ /* 0x010fcc000000000e */
[----:B-----5:R-:W0:Y:S08]  /*1640*/  I2F.F64 R18, R16 ;  /* 0x0000001000127312 */ /* 0x020e300000201c00 */
[----:B--2---:R-:W1:Y:S01]  /*1650*/  I2F.F64 R26, R26 ;  /* 0x0000001a001a7312 */ /* 0x004e620000201c00 */
[----:B0-----:R-:W-:-:S07]  /*1660*/  DFMA R14, R22, R18, R14 ;  /* 0x00000012160e722b */ /* 0x001fce000000000e */
[----:B------:R-:W0:Y:S01]  /*1670*/  I2F.F64 R12, R12 ;  /* 0x0000000c000c7312 */ /* 0x000e220000201c00 */
[----:B-1----:R-:W-:-:S07]  /*1680*/  DFMA R6, R6, R26, R14 ;  /* 0x0000001a0606722b */ /* 0x002fce000000000e */
[----:B------:R-:W1:Y:S01]  /*1690*/  I2F.F64 R14, R2 ;  /* 0x00000002000e7312 */ /* 0x000e620000201c00 */
[----:B0-----:R-:W-:-:S07]  /*16a0*/  DFMA R6, R24, R12, R6 ;  /* 0x0000000c1806722b */ /* 0x001fce0000000006 */
[----:B------:R-:W0:Y:S01]  /*16b0*/  I2F.F64 R18, R17 ;  /* 0x0000001100127312 */ /* 0x000e220000201c00 */
[----:B-1----:R-:W-:-:S08]  /*16c0*/  DFMA R6, R28, R14, R6 ;  /* 0x0000000e1c06722b */ /* 0x002fd00000000006 */
[----:B0-----:R-:W-:-:S08]  /*16d0*/  DFMA R6, R8, R18, R6 ;  /* 0x000000120806722b */ /* 0x001fd00000000006 */
[----:B------:R-:W-:-:S14]  /*16e0*/  DSETP.GEU.AND P0, PT, |R6|, UR8, PT ;  /* 0x0000000806007e2a */ /* 0x000fdc000bf0e200 */
[----:B------:R-:W-:Y:S05]  /*16f0*/  @P0 BRA `(.L_x_0) ;  /* 0x0000000000340947 */ /* 0x000fea0003800000 */
[----:B------:R-:W-:Y:S01]  /*1700*/  IMAD R0, R5, R0, RZ ;  /* 0x0000000005007224 */ /* 0x000fe200078e02ff */
[----:B------:R-:W0:Y:S04]  /*1710*/  LDCU.64 UR10, c[0x0][0x380] ;  /* 0x00007000ff0a77ac */ /* 0x000e280008000a00 */
[----:B------:R-:W-:-:S04]  /*1720*/  IADD3 R0, P0, PT, R0, R3, RZ ;  /* 0x0000000300007210 */ /* 0x000fc80007f1e0ff */
[----:B------:R-:W-:Y:S01]  /*1730*/  LEA.HI.X.SX32 R3, R3, RZ, 0x1, P0 ;  /* 0x000000ff03037211 */ /* 0x000fe200000f0eff */
[----:B------:R-:W-:-:S03]  /*1740*/  IMAD.SHL.U32 R4, R0, 0x4, RZ ;  /* 0x0000000400047824 */ /* 0x000fc600078e00ff */
[----:B------:R-:W-:Y:S02]  /*1750*/  SHF.L.U64.HI R0, R0, 0x2, R3 ;  /* 0x0000000200007819 */ /* 0x000fe40000010203 */
[----:B------:R-:W-:-:S04]  /*1760*/  IADD3 R2, P0, PT, R4, UR6, RZ ;  /* 0x0000000604027c10 */ /* 0x000fc8000ff1e0ff */
[----:B------:R-:W-:-:S06]  /*1770*/  IADD3.X R3, PT, PT, R0, UR7, RZ, P0, !PT ;  /* 0x0000000700037c10 */ /* 0x000fcc00087fe4ff */
[----:B------:R-:W2:Y:S01]  /*1780*/  LDG.E R3, desc[UR4][R2.64] ;  /* 0x0000000402037981 */ /* 0x000ea2000c1e1900 */
[----:B0-----:R-:W-:-:S04]  /*1790*/  IADD3 R4, P0, PT, R4, UR10, RZ ;  /* 0x0000000a04047c10 */ /* 0x001fc8000ff1e0ff */
[----:B------:R-:W-:-:S05]  /*17a0*/  IADD3.X R5, PT, PT, R0, UR11, RZ, P0, !PT ;  /* 0x0000000b00057c10 */ /* 0x000fca00087fe4ff */
[----:B--2---:R-:W-:Y:S01]  /*17b0*/  STG.E desc[UR4][R4.64], R3 ;  /* 0x0000000304007986 */ /* 0x004fe2000c101904 */
[----:B------:R-:W-:Y:S05]  /*17c0*/  EXIT ;  /* 0x000000000000794d */ /* 0x000fea0003800000 */
.L_x_0:
[----:B------:R-:W-:-:S14]  /*17d0*/  DSETP.GT.AND P0, PT, R6, UR8, PT ;  /* 0x0000000806007e2a */ /* 0x000fdc000bf04000 */
[----:B------:R-:W-:Y:S05]  /*17e0*/  @!P0 BRA `(.L_x_1) ;  /* 0x0000000000248947 */ /* 0x000fea0003800000 */
[----:B------:R-:W0:Y:S01]  /*17f0*/  LDCU.64 UR10, c[0x0][0x380] ;  /* 0x00007000ff0a77ac */ /* 0x000e220008000a00 */
[----:B------:R-:W-:Y:S02]  /*1800*/  IMAD R0, R5, R0, RZ ;  /* 0x0000000005007224 */ /* 0x000fe400078e02ff */
[----:B------:R-:W-:-:S03]  /*1810*/  IMAD.MOV.U32 R5, RZ, RZ, 0x1 ;  /* 0x00000001ff057424 */ /* 0x000fc600078e00ff */
[----:B------:R-:W-:-:S04]  /*1820*/  IADD3 R0, P0, PT, R0, R3, RZ ;  /* 0x0000000300007210 */ /* 0x000fc80007f1e0ff */
[----:B------:R-:W-:Y:S02]  /*1830*/  LEA.HI.X.SX32 R3, R3, RZ, 0x1, P0 ;  /* 0x000000ff03037211 */ /* 0x000fe400000f0eff */
[----:B0-----:R-:W-:-:S04]  /*1840*/  LEA R2, P0, R0, UR10, 0x2 ;  /* 0x0000000a00027c11 */ /* 0x001fc8000f8010ff */
[----:B------:R-:W-:-:S05]  /*1850*/  LEA.HI.X R3, R0, UR11, R3, 0x2, P0 ;  /* 0x0000000b00037c11 */ /* 0x000fca00080f1403 */
[----:B------:R-:W-:Y:S01]  /*1860*/  STG.E desc[UR4][R2.64], R5 ;  /* 0x0000000502007986 */ /* 0x000fe2000c101904 */
[----:B------:R-:W-:Y:S05]  /*1870*/  EXIT ;  /* 0x000000000000794d */ /* 0x000fea0003800000 */
.L_x_1:
[----:B------:R-:W-:-:S14]  /*1880*/  DSETP.GEU.AND P0, PT, R6, RZ, PT ;  /* 0x000000ff0600722a */ /* 0x000fdc0003f0e000 */
[----:B------:R-:W-:Y:S05]  /*1890*/  @P0 EXIT ;  /* 0x000000000000094d */ /* 0x000fea0003800000 */
[----:B------:R-:W0:Y:S01]  /*18a0*/  LDCU.64 UR10, c[0x0][0x380] ;  /* 0x00007000ff0a77ac */ /* 0x000e220008000a00 */
[----:B------:R-:W-:Y:S02]  /*18b0*/  IMAD R0, R5, R0, RZ ;  /* 0x0000000005007224 */ /* 0x000fe400078e02ff */
[----:B------:R-:W-:-:S03]  /*18c0*/  IMAD.MOV.U32 R5, RZ, RZ, -0x1 ;  /* 0xffffffffff057424 */ /* 0x000fc600078e00ff */
[----:B------:R-:W-:-:S04]  /*18d0*/  IADD3 R0, P0, PT, R0, R3, RZ ;  /* 0x0000000300007210 */ /* 0x000fc80007f1e0ff */
[----:B------:R-:W-:Y:S02]  /*18e0*/  LEA.HI.X.SX32 R3, R3, RZ, 0x1, P0 ;  /* 0x000000ff03037211 */ /* 0x000fe400000f0eff */
[----:B0-----:R-:W-:-:S04]  /*18f0*/  LEA R2, P0, R0, UR10, 0x2 ;  /* 0x0000000a00027c11 */ /* 0x001fc8000f8010ff */
[----:B------:R-:W-:-:S05]  /*1900*/  LEA.HI.X R3, R0, UR11, R3, 0x2, P0 ;  /* 0x0000000b00037c11 */ /* 0x000fca00080f1403 */
[----:B------:R-:W-:Y:S01]  /*1910*/  STG.E desc[UR4][R2.64], R5 ;  /* 0x0000000502007986 */ /* 0x000fe2000c101904 */
[----:B------:R-:W-:Y:S05]  /*1920*/  EXIT ;  /* 0x000000000000794d */ /* 0x000fea0003800000 */
.L_x_2:
[----:B------:R-:W-:-:S00]  /*1930*/  BRA `(.L_x_2) ;  /* 0xfffffffc00fc7947 */ /* 0x000fc0000383ffff */
[----:B------:R-:W-:-:S00]  /*1940*/  NOP ;  /* 0x0000000000007918 */ /* 0x000fc00000000000 */
        /* <DEDUP_REMOVED lines=11> */
.L_x_3:


//--------------------- .nv.shared.reserved.0     --------------------------
	.section	.nv.shared.reserved.0,"aw",@nobits
	.weak		__nv_reservedSMEM_offset_0_alias
	.size		__nv_reservedSMEM_offset_0_alias, 0, 64
	.other		__nv_reservedSMEM_offset_0_alias,@"STO_CUDA_RESERVED_SHARED STV_DEFAULT"
__nv_reservedSMEM_offset_0_alias:
	.zero		0
	.zero		64


//--------------------- .nv.constant0._Z6kernelPiS_Pdi --------------------------
	.section	.nv.constant0._Z6kernelPiS_Pdi,"a",@progbits
	.sectionflags	@""
	.align	4
.nv.constant0._Z6kernelPiS_Pdi:
	.zero		924


//--------------------- SYMBOLS --------------------------

	.type		.nv.reservedSmem.offset0,@object
	.size		.nv.reservedSmem.offset0,0x4
